//
// Generated by NVIDIA NVVM Compiler
//
// Compiler Build ID: CL-36424714
// Cuda compilation tools, release 13.0, V13.0.88
// Based on NVVM 20.0.0
//

.version 9.0
.target sm_100
.address_size 64

	// .globl	_Z4convPaS_S_
// _ZZ4convPaS_S_E7s_input has been demoted
// _ZZ4convPaS_S_E8s_filter has been demoted
// _ZZ4convPaS_S_E8s_output has been demoted
// _ZZ16conv_same_tilingPaS_S_E8s_output has been demoted
// _ZZ16conv_same_tilingPaS_S_E10input_smem has been demoted
// _ZZ8winogradPaPsS_E10input_smem has been demoted
// _ZZ8winogradPaPsS_E3Btd has been demoted
// _ZZ8winogradPaPsS_E4BtdB has been demoted
// _ZZ8winogradPaPsS_E1I has been demoted
// _ZZ7paddingPaS_E8s_output has been demoted

.visible .entry _Z4convPaS_S_(
	.param .u64 .ptr .align 1 _Z4convPaS_S__param_0,
	.param .u64 .ptr .align 1 _Z4convPaS_S__param_1,
	.param .u64 .ptr .align 1 _Z4convPaS_S__param_2
)
{
	.reg .pred 	%p<31>;
	.reg .b16 	%rs<38>;
	.reg .b32 	%r<303>;
	.reg .b64 	%rd<44>;
	// demoted variable
	.shared .align 1 .b8 _ZZ4convPaS_S_E7s_input[10368];
	// demoted variable
	.shared .align 1 .b8 _ZZ4convPaS_S_E8s_filter[288];
	// demoted variable
	.shared .align 4 .b8 _ZZ4convPaS_S_E8s_output[1024];
	ld.param.u64 	%rd10, [_Z4convPaS_S__param_0];
	ld.param.u64 	%rd11, [_Z4convPaS_S__param_1];
	ld.param.u64 	%rd12, [_Z4convPaS_S__param_2];
	cvta.to.global.u64 	%rd1, %rd11;
	cvta.to.global.u64 	%rd2, %rd10;
	cvta.to.global.u64 	%rd3, %rd12;
	mov.u32 	%r302, %tid.x;
	mov.u32 	%r2, %ctaid.x;
	mov.u32 	%r3, %ntid.x;
	add.s32 	%r4, %r302, %r3;
	cvt.u16.u32 	%rs1, %r4;
	sub.s16 	%rs5, 10367, %rs1;
	cvt.u16.u32 	%rs2, %r3;
	div.u16 	%rs6, %rs5, %rs2;
	and.b16  	%rs3, %rs6, 3;
	setp.eq.s16 	%p1, %rs3, 2;
	mov.u32 	%r273, %r302;
	@%p1 bra 	$L__BB0_3;
	cvt.u32.u16 	%r5, %rs3;
	mov.b32 	%r272, 0;
	mov.u32 	%r273, %r302;
$L__BB0_2:
	.pragma "nounroll";
	mov.u32 	%r105, _ZZ4convPaS_S_E7s_input;
	add.s32 	%r106, %r105, %r273;
	mov.b16 	%rs7, 0;
	st.shared.u8 	[%r106], %rs7;
	add.s32 	%r273, %r273, %r3;
	add.s32 	%r272, %r272, 1;
	xor.b32  	%r107, %r272, %r5;
	setp.ne.s32 	%p2, %r107, 2;
	@%p2 bra 	$L__BB0_2;
$L__BB0_3:
	shl.b32 	%r11, %r3, 2;
	mov.u32 	%r108, _ZZ4convPaS_S_E7s_input;
	add.s32 	%r12, %r108, %r3;
	shl.b32 	%r13, %r3, 1;
	add.s32 	%r14, %r108, %r13;
	mul.lo.s32 	%r15, %r3, 3;
	add.s32 	%r16, %r108, %r15;
$L__BB0_4:
	add.s32 	%r110, %r108, %r273;
	mov.b16 	%rs8, 0;
	st.shared.u8 	[%r110], %rs8;
	add.s32 	%r111, %r12, %r273;
	st.shared.u8 	[%r111], %rs8;
	add.s32 	%r112, %r14, %r273;
	st.shared.u8 	[%r112], %rs8;
	add.s32 	%r113, %r16, %r273;
	st.shared.u8 	[%r113], %rs8;
	add.s32 	%r273, %r273, %r11;
	setp.lt.u32 	%p3, %r273, 10368;
	@%p3 bra 	$L__BB0_4;
	setp.gt.u32 	%p4, %r302, 287;
	@%p4 bra 	$L__BB0_12;
	mul.lo.s32 	%r17, %r2, 288;
	max.u32 	%r114, %r4, 288;
	setp.lt.u32 	%p5, %r4, 288;
	selp.u32 	%r115, 1, 0, %p5;
	add.s32 	%r116, %r4, %r115;
	sub.s32 	%r117, %r114, %r116;
	div.u32 	%r118, %r117, %r3;
	add.s32 	%r18, %r118, %r115;
	and.b32  	%r119, %r18, 3;
	setp.eq.s32 	%p6, %r119, 3;
	mov.u32 	%r276, %r302;
	@%p6 bra 	$L__BB0_9;
	add.s32 	%r120, %r302, %r17;
	cvt.u64.u32 	%rd13, %r120;
	add.s64 	%rd43, %rd1, %rd13;
	add.s32 	%r121, %r18, 1;
	and.b32  	%r122, %r121, 3;
	neg.s32 	%r274, %r122;
	cvt.u64.u32 	%rd14, %r3;
	mov.u32 	%r276, %r302;
$L__BB0_8:
	.pragma "nounroll";
	ld.global.u8 	%rs9, [%rd43];
	mov.u32 	%r123, _ZZ4convPaS_S_E8s_filter;
	add.s32 	%r124, %r123, %r276;
	st.shared.u8 	[%r124], %rs9;
	add.s32 	%r276, %r276, %r3;
	add.s64 	%rd43, %rd43, %rd14;
	add.s32 	%r274, %r274, 1;
	setp.ne.s32 	%p7, %r274, 0;
	@%p7 bra 	$L__BB0_8;
$L__BB0_9:
	setp.lt.u32 	%p8, %r18, 3;
	@%p8 bra 	$L__BB0_12;
	mov.u32 	%r125, _ZZ4convPaS_S_E8s_filter;
	add.s32 	%r25, %r125, %r3;
	add.s32 	%r26, %r125, %r13;
	add.s32 	%r27, %r125, %r15;
	add.s32 	%r281, %r276, %r17;
	add.s32 	%r284, %r281, %r3;
	add.s32 	%r283, %r281, %r13;
	add.s32 	%r282, %r281, %r15;
$L__BB0_11:
	cvt.u64.u32 	%rd15, %r281;
	add.s64 	%rd16, %rd1, %rd15;
	ld.global.u8 	%rs10, [%rd16];
	add.s32 	%r127, %r125, %r276;
	st.shared.u8 	[%r127], %rs10;
	cvt.u64.u32 	%rd17, %r284;
	add.s64 	%rd18, %rd1, %rd17;
	ld.global.u8 	%rs11, [%rd18];
	add.s32 	%r128, %r25, %r276;
	st.shared.u8 	[%r128], %rs11;
	cvt.u64.u32 	%rd19, %r283;
	add.s64 	%rd20, %rd1, %rd19;
	ld.global.u8 	%rs12, [%rd20];
	add.s32 	%r129, %r26, %r276;
	st.shared.u8 	[%r129], %rs12;
	cvt.u64.u32 	%rd21, %r282;
	add.s64 	%rd22, %rd1, %rd21;
	ld.global.u8 	%rs13, [%rd22];
	add.s32 	%r130, %r27, %r276;
	st.shared.u8 	[%r130], %rs13;
	add.s32 	%r276, %r276, %r11;
	add.s32 	%r284, %r284, %r11;
	add.s32 	%r283, %r283, %r11;
	add.s32 	%r282, %r282, %r11;
	add.s32 	%r281, %r281, %r11;
	setp.lt.u32 	%p9, %r276, 288;
	@%p9 bra 	$L__BB0_11;
$L__BB0_12:
	setp.gt.u32 	%p10, %r302, 255;
	@%p10 bra 	$L__BB0_19;
	max.u32 	%r131, %r4, 256;
	setp.lt.u32 	%p11, %r4, 256;
	selp.u32 	%r132, 1, 0, %p11;
	add.s32 	%r133, %r4, %r132;
	sub.s32 	%r134, %r131, %r133;
	div.u32 	%r135, %r134, %r3;
	add.s32 	%r34, %r135, %r132;
	and.b32  	%r136, %r34, 3;
	setp.eq.s32 	%p12, %r136, 3;
	mov.u32 	%r290, %r302;
	@%p12 bra 	$L__BB0_16;
	add.s32 	%r137, %r34, 1;
	and.b32  	%r138, %r137, 3;
	shl.b32 	%r139, %r302, 2;
	mov.u32 	%r140, _ZZ4convPaS_S_E8s_output;
	add.s32 	%r279, %r140, %r139;
	neg.s32 	%r278, %r138;
	mad.lo.s32 	%r290, %r3, %r138, %r302;
$L__BB0_15:
	.pragma "nounroll";
	mov.b32 	%r141, 0;
	st.shared.u32 	[%r279], %r141;
	add.s32 	%r279, %r279, %r11;
	add.s32 	%r278, %r278, 1;
	setp.ne.s32 	%p13, %r278, 0;
	@%p13 bra 	$L__BB0_15;
$L__BB0_16:
	setp.lt.u32 	%p14, %r34, 3;
	@%p14 bra 	$L__BB0_19;
	shl.b32 	%r142, %r290, 2;
	mov.u32 	%r143, _ZZ4convPaS_S_E8s_output;
	add.s32 	%r289, %r143, %r142;
	shl.b32 	%r44, %r3, 4;
	shl.b32 	%r45, %r3, 3;
	mul.lo.s32 	%r46, %r3, 12;
$L__BB0_18:
	mov.b32 	%r144, 0;
	st.shared.u32 	[%r289], %r144;
	add.s32 	%r145, %r289, %r11;
	st.shared.u32 	[%r145], %r144;
	add.s32 	%r146, %r289, %r45;
	st.shared.u32 	[%r146], %r144;
	add.s32 	%r147, %r289, %r46;
	st.shared.u32 	[%r147], %r144;
	add.s32 	%r290, %r290, %r11;
	add.s32 	%r289, %r289, %r44;
	setp.lt.u32 	%p15, %r290, 256;
	@%p15 bra 	$L__BB0_18;
$L__BB0_19:
	xor.b16  	%rs14, %rs1, 8191;
	div.u16 	%rs15, %rs14, %rs2;
	and.b16  	%rs4, %rs15, 3;
	setp.eq.s16 	%p16, %rs4, 2;
	mov.u32 	%r288, %r302;
	@%p16 bra 	$L__BB0_22;
	cvt.u32.u16 	%r57, %rs4;
	mov.b32 	%r287, 0;
	mov.u32 	%r288, %r302;
$L__BB0_21:
	.pragma "nounroll";
	and.b32  	%r149, %r288, 15;
	shr.u32 	%r150, %r288, 4;
	and.b32  	%r151, %r150, 15;
	shr.u32 	%r152, %r288, 8;
	cvt.u64.u32 	%rd23, %r288;
	add.s64 	%rd24, %rd2, %rd23;
	ld.global.u8 	%rs16, [%rd24];
	mad.lo.s32 	%r153, %r152, 324, %r149;
	mad.lo.s32 	%r154, %r151, 18, %r153;
	add.s32 	%r156, %r108, %r154;
	st.shared.u8 	[%r156+19], %rs16;
	add.s32 	%r288, %r288, %r3;
	add.s32 	%r287, %r287, 1;
	xor.b32  	%r157, %r287, %r57;
	setp.ne.s32 	%p17, %r157, 2;
	@%p17 bra 	$L__BB0_21;
$L__BB0_22:
	add.s32 	%r293, %r288, %r13;
	add.s32 	%r292, %r288, %r15;
	add.s32 	%r291, %r3, %r288;
$L__BB0_23:
	and.b32  	%r158, %r288, 15;
	shr.u32 	%r159, %r288, 4;
	and.b32  	%r160, %r159, 15;
	shr.u32 	%r161, %r288, 8;
	cvt.u64.u32 	%rd25, %r288;
	add.s64 	%rd26, %rd2, %rd25;
	ld.global.u8 	%rs17, [%rd26];
	mad.lo.s32 	%r162, %r161, 324, %r158;
	mad.lo.s32 	%r163, %r160, 18, %r162;
	add.s32 	%r165, %r108, %r163;
	st.shared.u8 	[%r165+19], %rs17;
	add.s32 	%r166, %r288, %r3;
	and.b32  	%r167, %r291, 15;
	shr.u32 	%r168, %r291, 4;
	and.b32  	%r169, %r168, 15;
	shr.u32 	%r170, %r291, 8;
	cvt.u64.u32 	%rd27, %r291;
	add.s64 	%rd28, %rd2, %rd27;
	ld.global.u8 	%rs18, [%rd28];
	mad.lo.s32 	%r171, %r170, 324, %r167;
	mad.lo.s32 	%r172, %r169, 18, %r171;
	add.s32 	%r173, %r108, %r172;
	st.shared.u8 	[%r173+19], %rs18;
	add.s32 	%r174, %r166, %r3;
	and.b32  	%r175, %r293, 15;
	shr.u32 	%r176, %r293, 4;
	and.b32  	%r177, %r176, 15;
	shr.u32 	%r178, %r293, 8;
	cvt.u64.u32 	%rd29, %r293;
	add.s64 	%rd30, %rd2, %rd29;
	ld.global.u8 	%rs19, [%rd30];
	mad.lo.s32 	%r179, %r178, 324, %r175;
	mad.lo.s32 	%r180, %r177, 18, %r179;
	add.s32 	%r181, %r108, %r180;
	st.shared.u8 	[%r181+19], %rs19;
	add.s32 	%r182, %r174, %r3;
	and.b32  	%r183, %r292, 15;
	shr.u32 	%r184, %r292, 4;
	and.b32  	%r185, %r184, 15;
	shr.u32 	%r186, %r292, 8;
	cvt.u64.u32 	%rd31, %r292;
	add.s64 	%rd32, %rd2, %rd31;
	ld.global.u8 	%rs20, [%rd32];
	mad.lo.s32 	%r187, %r186, 324, %r183;
	mad.lo.s32 	%r188, %r185, 18, %r187;
	add.s32 	%r189, %r108, %r188;
	st.shared.u8 	[%r189+19], %rs20;
	add.s32 	%r288, %r182, %r3;
	add.s32 	%r293, %r293, %r11;
	add.s32 	%r292, %r292, %r11;
	add.s32 	%r291, %r291, %r11;
	setp.lt.u32 	%p18, %r288, 8192;
	@%p18 bra 	$L__BB0_23;
	bar.sync 	0;
	mov.u32 	%r295, %r302;
$L__BB0_25:
	and.b32  	%r190, %r295, 15;
	shr.u32 	%r191, %r295, 4;
	and.b32  	%r192, %r191, 15;
	shr.u32 	%r193, %r295, 8;
	mad.lo.s32 	%r194, %r192, 18, %r190;
	mad.lo.s32 	%r195, %r193, 324, %r194;
	add.s32 	%r197, %r108, %r195;
	mov.u32 	%r198, _ZZ4convPaS_S_E8s_filter;
	mad.lo.s32 	%r199, %r193, 9, %r198;
	ld.shared.s8 	%rs21, [%r197+38];
	ld.shared.s8 	%rs22, [%r199+8];
	mul.wide.s16 	%r200, %rs22, %rs21;
	shl.b32 	%r201, %r295, 2;
	and.b32  	%r202, %r201, 1020;
	mov.u32 	%r203, _ZZ4convPaS_S_E8s_output;
	add.s32 	%r204, %r203, %r202;
	ld.shared.u8 	%r205, [%r199+3];
	ld.shared.u8 	%r206, [%r199+2];
	prmt.b32 	%r207, %r206, %r205, 0x3340U;
	ld.shared.u8 	%r208, [%r199+1];
	ld.shared.u8 	%r209, [%r199];
	prmt.b32 	%r210, %r209, %r208, 0x3340U;
	prmt.b32 	%r211, %r210, %r207, 0x5410U;
	ld.shared.u8 	%r212, [%r197+18];
	ld.shared.u8 	%r213, [%r197+2];
	prmt.b32 	%r214, %r213, %r212, 0x3340U;
	ld.shared.u8 	%r215, [%r197+1];
	ld.shared.u8 	%r216, [%r197];
	prmt.b32 	%r217, %r216, %r215, 0x3340U;
	prmt.b32 	%r218, %r217, %r214, 0x5410U;
	dp4a.s32.s32 	%r219, %r211, %r218, %r200;
	ld.shared.u8 	%r220, [%r199+7];
	ld.shared.u8 	%r221, [%r199+6];
	prmt.b32 	%r222, %r221, %r220, 0x3340U;
	ld.shared.u8 	%r223, [%r199+5];
	ld.shared.u8 	%r224, [%r199+4];
	prmt.b32 	%r225, %r224, %r223, 0x3340U;
	prmt.b32 	%r226, %r225, %r222, 0x5410U;
	ld.shared.u8 	%r227, [%r197+37];
	ld.shared.u8 	%r228, [%r197+36];
	prmt.b32 	%r229, %r228, %r227, 0x3340U;
	ld.shared.u8 	%r230, [%r197+20];
	ld.shared.u8 	%r231, [%r197+19];
	prmt.b32 	%r232, %r231, %r230, 0x3340U;
	prmt.b32 	%r233, %r232, %r229, 0x5410U;
	dp4a.s32.s32 	%r234, %r226, %r233, %r219;
	atom.shared.add.u32 	%r235, [%r204], %r234;
	add.s32 	%r295, %r295, %r3;
	setp.lt.u32 	%p19, %r295, 8192;
	@%p19 bra 	$L__BB0_25;
	setp.gt.u32 	%p20, %r302, 255;
	bar.sync 	0;
	@%p20 bra 	$L__BB0_33;
	shl.b32 	%r80, %r2, 8;
	max.u32 	%r236, %r4, 256;
	setp.lt.u32 	%p21, %r4, 256;
	selp.u32 	%r237, 1, 0, %p21;
	add.s32 	%r238, %r4, %r237;
	sub.s32 	%r239, %r236, %r238;
	div.u32 	%r240, %r239, %r3;
	add.s32 	%r81, %r240, %r237;
	and.b32  	%r241, %r81, 3;
	setp.eq.s32 	%p22, %r241, 3;
	@%p22 bra 	$L__BB0_30;
	add.s32 	%r242, %r81, 1;
	and.b32  	%r243, %r242, 3;
	add.s32 	%r298, %r302, %r80;
	shl.b32 	%r244, %r302, 2;
	add.s32 	%r297, %r203, %r244;
	neg.s32 	%r296, %r243;
	mad.lo.s32 	%r302, %r3, %r243, %r302;
$L__BB0_29:
	.pragma "nounroll";
	cvt.s64.s32 	%rd33, %r298;
	add.s64 	%rd34, %rd3, %rd33;
	ld.shared.u32 	%r246, [%r297];
	add.s32 	%r247, %r246, 16;
	shr.s32 	%r248, %r247, 5;
	setp.lt.s32 	%p23, %r248, -127;
	min.s32 	%r249, %r248, 127;
	cvt.u16.u32 	%rs23, %r249;
	xor.b16  	%rs24, %rs23, 128;
	selp.b16 	%rs25, 0, %rs24, %p23;
	st.global.u8 	[%rd34], %rs25;
	add.s32 	%r298, %r298, %r3;
	add.s32 	%r297, %r297, %r11;
	add.s32 	%r296, %r296, 1;
	setp.ne.s32 	%p24, %r296, 0;
	@%p24 bra 	$L__BB0_29;
$L__BB0_30:
	setp.lt.u32 	%p25, %r81, 3;
	@%p25 bra 	$L__BB0_33;
	cvt.u64.u32 	%rd35, %r3;
	add.s64 	%rd7, %rd3, %rd35;
	add.s32 	%r301, %r302, %r80;
	mul.wide.u32 	%rd36, %r3, 2;
	add.s64 	%rd8, %rd3, %rd36;
	mul.wide.u32 	%rd37, %r3, 3;
	add.s64 	%rd9, %rd3, %rd37;
	shl.b32 	%r250, %r302, 2;
	add.s32 	%r300, %r203, %r250;
	shl.b32 	%r95, %r3, 4;
	shl.b32 	%r96, %r3, 3;
	mul.lo.s32 	%r97, %r3, 12;
$L__BB0_32:
	cvt.s64.s32 	%rd38, %r301;
	add.s64 	%rd39, %rd7, %rd38;
	add.s64 	%rd40, %rd8, %rd38;
	add.s64 	%rd41, %rd9, %rd38;
	add.s64 	%rd42, %rd3, %rd38;
	ld.shared.u32 	%r252, [%r300];
	add.s32 	%r253, %r252, 16;
	shr.s32 	%r254, %r253, 5;
	setp.lt.s32 	%p26, %r254, -127;
	min.s32 	%r255, %r254, 127;
	cvt.u16.u32 	%rs26, %r255;
	xor.b16  	%rs27, %rs26, 128;
	selp.b16 	%rs28, 0, %rs27, %p26;
	st.global.u8 	[%rd42], %rs28;
	add.s32 	%r256, %r300, %r11;
	ld.shared.u32 	%r257, [%r256];
	add.s32 	%r258, %r257, 16;
	shr.s32 	%r259, %r258, 5;
	setp.lt.s32 	%p27, %r259, -127;
	min.s32 	%r260, %r259, 127;
	cvt.u16.u32 	%rs29, %r260;
	xor.b16  	%rs30, %rs29, 128;
	selp.b16 	%rs31, 0, %rs30, %p27;
	st.global.u8 	[%rd39], %rs31;
	add.s32 	%r261, %r300, %r96;
	ld.shared.u32 	%r262, [%r261];
	add.s32 	%r263, %r262, 16;
	shr.s32 	%r264, %r263, 5;
	setp.lt.s32 	%p28, %r264, -127;
	min.s32 	%r265, %r264, 127;
	cvt.u16.u32 	%rs32, %r265;
	xor.b16  	%rs33, %rs32, 128;
	selp.b16 	%rs34, 0, %rs33, %p28;
	st.global.u8 	[%rd40], %rs34;
	add.s32 	%r266, %r300, %r97;
	ld.shared.u32 	%r267, [%r266];
	add.s32 	%r268, %r267, 16;
	shr.s32 	%r269, %r268, 5;
	setp.lt.s32 	%p29, %r269, -127;
	min.s32 	%r270, %r269, 127;
	cvt.u16.u32 	%rs35, %r270;
	xor.b16  	%rs36, %rs35, 128;
	selp.b16 	%rs37, 0, %rs36, %p29;
	st.global.u8 	[%rd41], %rs37;
	add.s32 	%r302, %r302, %r11;
	add.s32 	%r301, %r301, %r11;
	add.s32 	%r300, %r300, %r95;
	setp.lt.u32 	%p30, %r302, 256;
	@%p30 bra 	$L__BB0_32;
$L__BB0_33:
	ret;

}
	// .globl	_Z16conv_same_tilingPaS_S_
.visible .entry _Z16conv_same_tilingPaS_S_(
	.param .u64 .ptr .align 1 _Z16conv_same_tilingPaS_S__param_0,
	.param .u64 .ptr .align 1 _Z16conv_same_tilingPaS_S__param_1,
	.param .u64 .ptr .align 1 _Z16conv_same_tilingPaS_S__param_2
)
{
	.reg .pred 	%p<6>;
	.reg .b16 	%rs<13>;
	.reg .b32 	%r<102>;
	.reg .b64 	%rd<18>;
	// demoted variable
	.shared .align 4 .b8 _ZZ16conv_same_tilingPaS_S_E8s_output[512];
	// demoted variable
	.shared .align 1 .b8 _ZZ16conv_same_tilingPaS_S_E10input_smem[512];
	ld.param.u64 	%rd4, [_Z16conv_same_tilingPaS_S__param_0];
	ld.param.u64 	%rd5, [_Z16conv_same_tilingPaS_S__param_1];
	mov.u32 	%r1, %tid.x;
	mov.u32 	%r2, %ctaid.x;
	mov.u32 	%r3, %ctaid.y;
	setp.gt.u32 	%p1, %r1, 511;
	@%p1 bra 	$L__BB1_2;
	cvta.to.global.u64 	%rd7, %rd4;
	and.b32  	%r14, %r1, 3;
	shr.u32 	%r15, %r1, 2;
	and.b32  	%r16, %r15, 3;
	shr.u32 	%r17, %r1, 4;
	shl.b32 	%r18, %r2, 1;
	add.s32 	%r19, %r18, %r14;
	shl.b32 	%r20, %r3, 1;
	add.s32 	%r21, %r20, %r16;
	mad.lo.s32 	%r22, %r17, 324, %r19;
	mad.lo.s32 	%r23, %r21, 18, %r22;
	cvt.s64.s32 	%rd8, %r23;
	add.s64 	%rd9, %rd7, %rd8;
	ld.global.u8 	%rs9, [%rd9];
	and.b32  	%r24, %r1, 1008;
	mov.u32 	%r25, _ZZ16conv_same_tilingPaS_S_E10input_smem;
	add.s32 	%r26, %r25, %r24;
	and.b32  	%r27, %r1, 12;
	add.s32 	%r28, %r26, %r27;
	add.s32 	%r29, %r28, %r14;
	st.shared.u8 	[%r29], %rs9;
$L__BB1_2:
	setp.gt.u32 	%p2, %r1, 127;
	shr.u32 	%r4, %r1, 2;
	shl.b32 	%r30, %r4, 4;
	mov.u32 	%r31, _ZZ16conv_same_tilingPaS_S_E8s_output;
	add.s32 	%r32, %r31, %r30;
	shr.u32 	%r33, %r1, 1;
	and.b32  	%r5, %r33, 1;
	shl.b32 	%r34, %r1, 2;
	and.b32  	%r35, %r34, 8;
	add.s32 	%r36, %r32, %r35;
	and.b32  	%r6, %r1, 1;
	and.b32  	%r37, %r34, 4;
	add.s32 	%r7, %r36, %r37;
	@%p2 bra 	$L__BB1_4;
	mov.b32 	%r38, 0;
	st.shared.u32 	[%r7], %r38;
$L__BB1_4:
	bar.sync 	0;
	and.b32  	%r39, %r4, 31;
	and.b32  	%r41, %r30, 496;
	mov.u32 	%r42, _ZZ16conv_same_tilingPaS_S_E10input_smem;
	add.s32 	%r43, %r42, %r41;
	shl.b32 	%r44, %r5, 2;
	add.s32 	%r45, %r43, %r44;
	add.s32 	%r46, %r45, %r6;
	ld.shared.u8 	%rs1, [%r46];
	mul.lo.s32 	%r47, %r39, 9;
	ld.shared.u8 	%rs2, [%r46+1];
	ld.shared.u8 	%rs3, [%r46+2];
	ld.shared.u8 	%rs4, [%r46+4];
	ld.shared.u8 	%rs5, [%r46+5];
	ld.shared.u8 	%rs6, [%r46+6];
	ld.shared.u8 	%rs7, [%r46+8];
	ld.shared.u8 	%rs8, [%r46+9];
	ld.shared.s8 	%r8, [%r46+10];
	shr.u32 	%r48, %r1, 7;
	shl.b32 	%r49, %r48, 4;
	shl.b32 	%r50, %r5, 3;
	or.b32  	%r51, %r49, %r50;
	shl.b32 	%r52, %r6, 2;
	or.b32  	%r53, %r51, %r52;
	add.s32 	%r100, %r31, %r53;
	mad.lo.s32 	%r55, %r48, 288, %r47;
	cvt.u64.u32 	%rd10, %r55;
	cvta.to.global.u64 	%rd11, %rd5;
	add.s64 	%rd12, %rd10, %rd11;
	add.s64 	%rd17, %rd12, 4;
	mov.u32 	%r101, %r1;
$L__BB1_5:
	ld.global.s8 	%r56, [%rd17+4];
	mul.lo.s32 	%r57, %r56, %r8;
	ld.global.u8 	%r58, [%rd17+-1];
	ld.global.u8 	%r59, [%rd17+-2];
	prmt.b32 	%r60, %r59, %r58, 0x3340U;
	ld.global.u8 	%r61, [%rd17+-3];
	ld.global.u8 	%r62, [%rd17+-4];
	prmt.b32 	%r63, %r62, %r61, 0x3340U;
	prmt.b32 	%r64, %r63, %r60, 0x5410U;
	cvt.u32.u16 	%r65, %rs4;
	cvt.u32.u16 	%r66, %rs3;
	prmt.b32 	%r67, %r66, %r65, 0x3340U;
	cvt.u32.u16 	%r68, %rs2;
	cvt.u32.u16 	%r69, %rs1;
	prmt.b32 	%r70, %r69, %r68, 0x3340U;
	prmt.b32 	%r71, %r70, %r67, 0x5410U;
	dp4a.s32.s32 	%r72, %r64, %r71, %r57;
	ld.global.u8 	%r73, [%rd17+3];
	ld.global.u8 	%r74, [%rd17+2];
	prmt.b32 	%r75, %r74, %r73, 0x3340U;
	ld.global.u8 	%r76, [%rd17+1];
	ld.global.u8 	%r77, [%rd17];
	prmt.b32 	%r78, %r77, %r76, 0x3340U;
	prmt.b32 	%r79, %r78, %r75, 0x5410U;
	cvt.u32.u16 	%r80, %rs8;
	cvt.u32.u16 	%r81, %rs7;
	prmt.b32 	%r82, %r81, %r80, 0x3340U;
	cvt.u32.u16 	%r83, %rs6;
	cvt.u32.u16 	%r84, %rs5;
	prmt.b32 	%r85, %r84, %r83, 0x3340U;
	prmt.b32 	%r86, %r85, %r82, 0x5410U;
	dp4a.s32.s32 	%r87, %r79, %r86, %r72;
	atom.shared.add.u32 	%r88, [%r100], %r87;
	add.s32 	%r12, %r101, 512;
	add.s32 	%r100, %r100, 64;
	add.s64 	%rd17, %rd17, 1152;
	setp.lt.u32 	%p3, %r101, 3584;
	mov.u32 	%r101, %r12;
	@%p3 bra 	$L__BB1_5;
	setp.gt.u32 	%p4, %r1, 127;
	bar.sync 	0;
	@%p4 bra 	$L__BB1_8;
	ld.param.u64 	%rd16, [_Z16conv_same_tilingPaS_S__param_2];
	shl.b32 	%r89, %r2, 1;
	shl.b32 	%r90, %r3, 1;
	or.b32  	%r91, %r90, %r5;
	or.b32  	%r92, %r6, %r89;
	mad.lo.s32 	%r93, %r4, 324, %r92;
	mad.lo.s32 	%r94, %r91, 18, %r93;
	add.s32 	%r95, %r94, 19;
	ld.shared.u32 	%r96, [%r7];
	add.s32 	%r97, %r96, 16;
	shr.s32 	%r98, %r97, 5;
	setp.lt.s32 	%p5, %r98, -127;
	min.s32 	%r99, %r98, 127;
	cvt.u16.u32 	%rs10, %r99;
	xor.b16  	%rs11, %rs10, 128;
	selp.b16 	%rs12, 0, %rs11, %p5;
	cvt.s64.s32 	%rd13, %r95;
	cvta.to.global.u64 	%rd14, %rd16;
	add.s64 	%rd15, %rd14, %rd13;
	st.global.u8 	[%rd15], %rs12;
$L__BB1_8:
	ret;

}
	// .globl	_Z8winogradPaPsS_
.visible .entry _Z8winogradPaPsS_(
	.param .u64 .ptr .align 1 _Z8winogradPaPsS__param_0,
	.param .u64 .ptr .align 1 _Z8winogradPaPsS__param_1,
	.param .u64 .ptr .align 1 _Z8winogradPaPsS__param_2
)
{
	.reg .pred 	%p<23>;
	.reg .b16 	%rs<14>;
	.reg .b32 	%r<378>;
	.reg .b64 	%rd<21>;
	// demoted variable
	.shared .align 1 .b8 _ZZ8winogradPaPsS_E10input_smem[512];
	// demoted variable
	.shared .align 4 .b8 _ZZ8winogradPaPsS_E3Btd[2048];
	// demoted variable
	.shared .align 4 .b8 _ZZ8winogradPaPsS_E4BtdB[2048];
	// demoted variable
	.shared .align 4 .b8 _ZZ8winogradPaPsS_E1I[2048];
	ld.param.u64 	%rd7, [_Z8winogradPaPsS__param_0];
	ld.param.u64 	%rd8, [_Z8winogradPaPsS__param_1];
	cvta.to.global.u64 	%rd1, %rd8;
	cvta.to.global.u64 	%rd9, %rd7;
	mov.u32 	%r1, %tid.x;
	mov.u32 	%r2, %tid.y;
	shl.b32 	%r30, %r2, 2;
	add.s32 	%r31, %r30, %r1;
	mov.u32 	%r3, %tid.z;
	shl.b32 	%r32, %r3, 4;
	add.s32 	%r4, %r31, %r32;
	mov.u32 	%r33, %ctaid.x;
	mov.u32 	%r5, %ctaid.y;
	shl.b32 	%r6, %r33, 1;
	add.s32 	%r34, %r6, %r1;
	shl.b32 	%r35, %r5, 1;
	add.s32 	%r36, %r35, %r2;
	mad.lo.s32 	%r37, %r3, 324, %r34;
	mad.lo.s32 	%r38, %r36, 18, %r37;
	shl.b32 	%r39, %r3, 6;
	mov.u32 	%r40, _ZZ8winogradPaPsS_E1I;
	add.s32 	%r41, %r40, %r39;
	shl.b32 	%r42, %r2, 4;
	add.s32 	%r43, %r41, %r42;
	shl.b32 	%r44, %r1, 2;
	add.s32 	%r45, %r43, %r44;
	mov.b32 	%r46, 0;
	st.shared.u32 	[%r45], %r46;
	cvt.s64.s32 	%rd10, %r38;
	add.s64 	%rd11, %rd9, %rd10;
	ld.global.u8 	%rs1, [%rd11];
	mov.u32 	%r47, _ZZ8winogradPaPsS_E10input_smem;
	add.s32 	%r7, %r47, %r32;
	add.s32 	%r48, %r31, %r7;
	st.shared.u8 	[%r48], %rs1;
	mov.u32 	%r49, _ZZ8winogradPaPsS_E3Btd;
	add.s32 	%r8, %r49, %r39;
	setp.gt.s32 	%p1, %r2, 1;
	@%p1 bra 	$L__BB2_4;
	setp.eq.s32 	%p4, %r2, 0;
	@%p4 bra 	$L__BB2_7;
	setp.eq.s32 	%p5, %r2, 1;
	@%p5 bra 	$L__BB2_3;
	bra.uni 	$L__BB2_9;
$L__BB2_3:
	add.s32 	%r63, %r7, %r44;
	ld.shared.s8 	%r64, [%r63+1];
	ld.shared.s8 	%r65, [%r63+2];
	add.s32 	%r66, %r65, %r64;
	add.s32 	%r67, %r8, %r44;
	st.shared.u32 	[%r67+16], %r66;
	bra.uni 	$L__BB2_9;
$L__BB2_4:
	setp.eq.s32 	%p2, %r2, 2;
	@%p2 bra 	$L__BB2_8;
	setp.eq.s32 	%p3, %r2, 3;
	@%p3 bra 	$L__BB2_6;
	bra.uni 	$L__BB2_9;
$L__BB2_6:
	add.s32 	%r51, %r7, %r44;
	ld.shared.s8 	%r52, [%r51+1];
	ld.shared.s8 	%r53, [%r51+3];
	sub.s32 	%r54, %r52, %r53;
	add.s32 	%r55, %r8, %r44;
	st.shared.u32 	[%r55+48], %r54;
	bra.uni 	$L__BB2_9;
$L__BB2_7:
	add.s32 	%r69, %r7, %r44;
	ld.shared.s8 	%r70, [%r69];
	ld.shared.s8 	%r71, [%r69+2];
	sub.s32 	%r72, %r70, %r71;
	add.s32 	%r73, %r8, %r44;
	st.shared.u32 	[%r73], %r72;
	bra.uni 	$L__BB2_9;
$L__BB2_8:
	add.s32 	%r57, %r7, %r44;
	ld.shared.s8 	%r58, [%r57+1];
	ld.shared.s8 	%r59, [%r57+2];
	sub.s32 	%r60, %r59, %r58;
	add.s32 	%r61, %r8, %r44;
	st.shared.u32 	[%r61+32], %r60;
$L__BB2_9:
	mov.u32 	%r75, _ZZ8winogradPaPsS_E4BtdB;
	add.s32 	%r76, %r75, %r39;
	add.s32 	%r9, %r76, %r30;
	setp.gt.s32 	%p6, %r1, 1;
	@%p6 bra 	$L__BB2_13;
	setp.eq.s32 	%p9, %r1, 0;
	@%p9 bra 	$L__BB2_16;
	setp.eq.s32 	%p10, %r1, 1;
	@%p10 bra 	$L__BB2_12;
	bra.uni 	$L__BB2_18;
$L__BB2_12:
	add.s32 	%r89, %r8, %r42;
	ld.shared.u32 	%r90, [%r89+4];
	ld.shared.u32 	%r91, [%r89+8];
	add.s32 	%r92, %r91, %r90;
	st.shared.u32 	[%r9+16], %r92;
	bra.uni 	$L__BB2_18;
$L__BB2_13:
	setp.eq.s32 	%p7, %r1, 2;
	@%p7 bra 	$L__BB2_17;
	setp.eq.s32 	%p8, %r1, 3;
	@%p8 bra 	$L__BB2_15;
	bra.uni 	$L__BB2_18;
$L__BB2_15:
	add.s32 	%r79, %r8, %r42;
	ld.shared.u32 	%r80, [%r79+4];
	ld.shared.u32 	%r81, [%r79+12];
	sub.s32 	%r82, %r80, %r81;
	st.shared.u32 	[%r9+48], %r82;
	bra.uni 	$L__BB2_18;
$L__BB2_16:
	add.s32 	%r94, %r8, %r42;
	ld.shared.u32 	%r95, [%r94];
	ld.shared.u32 	%r96, [%r94+8];
	sub.s32 	%r97, %r95, %r96;
	st.shared.u32 	[%r9], %r97;
	bra.uni 	$L__BB2_18;
$L__BB2_17:
	add.s32 	%r84, %r8, %r42;
	ld.shared.u32 	%r85, [%r84+4];
	ld.shared.u32 	%r86, [%r84+8];
	sub.s32 	%r87, %r86, %r85;
	st.shared.u32 	[%r9+32], %r87;
$L__BB2_18:
	mad.lo.s32 	%r99, %r2, 12, %r9;
	add.s32 	%r101, %r99, %r44;
	ld.shared.u32 	%r10, [%r101];
	shr.u32 	%r102, %r4, 9;
	sub.s32 	%r11, 32, %r102;
	mov.b32 	%r373, 0;
	mov.u32 	%r374, %r4;
$L__BB2_19:
	.pragma "nounroll";
	mov.u32 	%r12, %r374;
	shl.b32 	%r103, %r2, 4;
	mov.u32 	%r104, _ZZ8winogradPaPsS_E1I;
	add.s32 	%r105, %r104, %r103;
	shl.b32 	%r106, %r1, 2;
	add.s32 	%r14, %r105, %r106;
	shr.u32 	%r107, %r12, 3;
	and.b32  	%r108, %r107, 536870848;
	add.s32 	%r109, %r14, %r108;
	mul.wide.u32 	%rd12, %r12, 2;
	add.s64 	%rd2, %rd1, %rd12;
	ld.global.s16 	%r110, [%rd2];
	mul.lo.s32 	%r111, %r10, %r110;
	atom.shared.add.u32 	%r112, [%r109], %r111;
	add.s32 	%r113, %r12, 512;
	shr.u32 	%r114, %r113, 3;
	and.b32  	%r115, %r114, 536870848;
	add.s32 	%r116, %r14, %r115;
	ld.global.s16 	%r117, [%rd2+1024];
	mul.lo.s32 	%r118, %r10, %r117;
	atom.shared.add.u32 	%r119, [%r116], %r118;
	add.s32 	%r120, %r12, 1024;
	shr.u32 	%r121, %r120, 3;
	and.b32  	%r122, %r121, 536870848;
	add.s32 	%r123, %r14, %r122;
	ld.global.s16 	%r124, [%rd2+2048];
	mul.lo.s32 	%r125, %r10, %r124;
	atom.shared.add.u32 	%r126, [%r123], %r125;
	add.s32 	%r127, %r12, 1536;
	shr.u32 	%r128, %r127, 3;
	and.b32  	%r129, %r128, 536870848;
	add.s32 	%r130, %r14, %r129;
	ld.global.s16 	%r131, [%rd2+3072];
	mul.lo.s32 	%r132, %r10, %r131;
	atom.shared.add.u32 	%r133, [%r130], %r132;
	add.s32 	%r134, %r12, 2048;
	shr.u32 	%r135, %r134, 3;
	and.b32  	%r136, %r135, 536870848;
	add.s32 	%r137, %r14, %r136;
	ld.global.s16 	%r138, [%rd2+4096];
	mul.lo.s32 	%r139, %r10, %r138;
	atom.shared.add.u32 	%r140, [%r137], %r139;
	add.s32 	%r141, %r12, 2560;
	shr.u32 	%r142, %r141, 3;
	and.b32  	%r143, %r142, 536870848;
	add.s32 	%r144, %r14, %r143;
	ld.global.s16 	%r145, [%rd2+5120];
	mul.lo.s32 	%r146, %r10, %r145;
	atom.shared.add.u32 	%r147, [%r144], %r146;
	add.s32 	%r148, %r12, 3072;
	shr.u32 	%r149, %r148, 3;
	and.b32  	%r150, %r149, 536870848;
	add.s32 	%r151, %r14, %r150;
	ld.global.s16 	%r152, [%rd2+6144];
	mul.lo.s32 	%r153, %r10, %r152;
	atom.shared.add.u32 	%r154, [%r151], %r153;
	add.s32 	%r155, %r12, 3584;
	shr.u32 	%r156, %r155, 3;
	and.b32  	%r157, %r156, 536870848;
	add.s32 	%r158, %r14, %r157;
	ld.global.s16 	%r159, [%rd2+7168];
	mul.lo.s32 	%r160, %r10, %r159;
	atom.shared.add.u32 	%r161, [%r158], %r160;
	add.s32 	%r162, %r12, 4096;
	shr.u32 	%r163, %r162, 3;
	and.b32  	%r164, %r163, 536870848;
	add.s32 	%r165, %r14, %r164;
	ld.global.s16 	%r166, [%rd2+8192];
	mul.lo.s32 	%r167, %r10, %r166;
	atom.shared.add.u32 	%r168, [%r165], %r167;
	add.s32 	%r169, %r12, 4608;
	shr.u32 	%r170, %r169, 3;
	and.b32  	%r171, %r170, 536870848;
	add.s32 	%r172, %r14, %r171;
	ld.global.s16 	%r173, [%rd2+9216];
	mul.lo.s32 	%r174, %r10, %r173;
	atom.shared.add.u32 	%r175, [%r172], %r174;
	add.s32 	%r176, %r12, 5120;
	shr.u32 	%r177, %r176, 3;
	and.b32  	%r178, %r177, 536870848;
	add.s32 	%r179, %r14, %r178;
	ld.global.s16 	%r180, [%rd2+10240];
	mul.lo.s32 	%r181, %r10, %r180;
	atom.shared.add.u32 	%r182, [%r179], %r181;
	add.s32 	%r183, %r12, 5632;
	shr.u32 	%r184, %r183, 3;
	and.b32  	%r185, %r184, 536870848;
	add.s32 	%r186, %r14, %r185;
	ld.global.s16 	%r187, [%rd2+11264];
	mul.lo.s32 	%r188, %r10, %r187;
	atom.shared.add.u32 	%r189, [%r186], %r188;
	add.s32 	%r190, %r12, 6144;
	shr.u32 	%r191, %r190, 3;
	and.b32  	%r192, %r191, 536870848;
	add.s32 	%r193, %r14, %r192;
	ld.global.s16 	%r194, [%rd2+12288];
	mul.lo.s32 	%r195, %r10, %r194;
	atom.shared.add.u32 	%r196, [%r193], %r195;
	add.s32 	%r197, %r12, 6656;
	shr.u32 	%r198, %r197, 3;
	and.b32  	%r199, %r198, 536870848;
	add.s32 	%r200, %r14, %r199;
	ld.global.s16 	%r201, [%rd2+13312];
	mul.lo.s32 	%r202, %r10, %r201;
	atom.shared.add.u32 	%r203, [%r200], %r202;
	add.s32 	%r204, %r12, 7168;
	shr.u32 	%r205, %r204, 3;
	and.b32  	%r206, %r205, 536870848;
	add.s32 	%r207, %r14, %r206;
	ld.global.s16 	%r208, [%rd2+14336];
	mul.lo.s32 	%r209, %r10, %r208;
	atom.shared.add.u32 	%r210, [%r207], %r209;
	add.s32 	%r211, %r12, 7680;
	shr.u32 	%r212, %r211, 3;
	and.b32  	%r213, %r212, 536870848;
	add.s32 	%r214, %r14, %r213;
	ld.global.s16 	%r215, [%rd2+15360];
	mul.lo.s32 	%r216, %r10, %r215;
	atom.shared.add.u32 	%r217, [%r214], %r216;
	add.s32 	%r374, %r12, 8192;
	add.s32 	%r373, %r373, 16;
	and.b32  	%r218, %r11, 48;
	setp.ne.s32 	%p11, %r373, %r218;
	@%p11 bra 	$L__BB2_19;
	and.b32  	%r17, %r11, 15;
	setp.eq.s32 	%p12, %r17, 0;
	@%p12 bra 	$L__BB2_29;
	and.b32  	%r18, %r11, 7;
	setp.lt.u32 	%p13, %r17, 8;
	@%p13 bra 	$L__BB2_23;
	shr.u32 	%r219, %r374, 3;
	and.b32  	%r220, %r219, 536870848;
	add.s32 	%r221, %r14, %r220;
	ld.global.s16 	%r222, [%rd2+16384];
	mul.lo.s32 	%r223, %r10, %r222;
	atom.shared.add.u32 	%r224, [%r221], %r223;
	add.s32 	%r225, %r12, 8704;
	shr.u32 	%r226, %r225, 3;
	and.b32  	%r227, %r226, 536870848;
	add.s32 	%r228, %r14, %r227;
	ld.global.s16 	%r229, [%rd2+17408];
	mul.lo.s32 	%r230, %r10, %r229;
	atom.shared.add.u32 	%r231, [%r228], %r230;
	add.s32 	%r232, %r12, 9216;
	shr.u32 	%r233, %r232, 3;
	and.b32  	%r234, %r233, 536870848;
	add.s32 	%r235, %r14, %r234;
	ld.global.s16 	%r236, [%rd2+18432];
	mul.lo.s32 	%r237, %r10, %r236;
	atom.shared.add.u32 	%r238, [%r235], %r237;
	add.s32 	%r239, %r12, 9728;
	shr.u32 	%r240, %r239, 3;
	and.b32  	%r241, %r240, 536870848;
	add.s32 	%r242, %r14, %r241;
	ld.global.s16 	%r243, [%rd2+19456];
	mul.lo.s32 	%r244, %r10, %r243;
	atom.shared.add.u32 	%r245, [%r242], %r244;
	add.s32 	%r246, %r12, 10240;
	shr.u32 	%r247, %r246, 3;
	and.b32  	%r248, %r247, 536870848;
	add.s32 	%r249, %r14, %r248;
	ld.global.s16 	%r250, [%rd2+20480];
	mul.lo.s32 	%r251, %r10, %r250;
	atom.shared.add.u32 	%r252, [%r249], %r251;
	add.s32 	%r253, %r12, 10752;
	shr.u32 	%r254, %r253, 3;
	and.b32  	%r255, %r254, 536870848;
	add.s32 	%r256, %r14, %r255;
	ld.global.s16 	%r257, [%rd2+21504];
	mul.lo.s32 	%r258, %r10, %r257;
	atom.shared.add.u32 	%r259, [%r256], %r258;
	add.s32 	%r260, %r12, 11264;
	shr.u32 	%r261, %r260, 3;
	and.b32  	%r262, %r261, 536870848;
	add.s32 	%r263, %r14, %r262;
	ld.global.s16 	%r264, [%rd2+22528];
	mul.lo.s32 	%r265, %r10, %r264;
	atom.shared.add.u32 	%r266, [%r263], %r265;
	add.s32 	%r267, %r12, 11776;
	shr.u32 	%r268, %r267, 3;
	and.b32  	%r269, %r268, 536870848;
	add.s32 	%r270, %r14, %r269;
	ld.global.s16 	%r271, [%rd2+23552];
	mul.lo.s32 	%r272, %r10, %r271;
	atom.shared.add.u32 	%r273, [%r270], %r272;
	add.s32 	%r374, %r12, 12288;
$L__BB2_23:
	setp.eq.s32 	%p14, %r18, 0;
	@%p14 bra 	$L__BB2_29;
	and.b32  	%r21, %r11, 3;
	setp.lt.u32 	%p15, %r18, 4;
	@%p15 bra 	$L__BB2_26;
	shr.u32 	%r274, %r374, 3;
	and.b32  	%r275, %r274, 536870848;
	add.s32 	%r276, %r14, %r275;
	mul.wide.u32 	%rd13, %r374, 2;
	add.s64 	%rd14, %rd1, %rd13;
	ld.global.s16 	%r277, [%rd14];
	mul.lo.s32 	%r278, %r10, %r277;
	atom.shared.add.u32 	%r279, [%r276], %r278;
	add.s32 	%r280, %r374, 512;
	shr.u32 	%r281, %r280, 3;
	and.b32  	%r282, %r281, 536870848;
	add.s32 	%r283, %r14, %r282;
	ld.global.s16 	%r284, [%rd14+1024];
	mul.lo.s32 	%r285, %r10, %r284;
	atom.shared.add.u32 	%r286, [%r283], %r285;
	add.s32 	%r287, %r374, 1024;
	shr.u32 	%r288, %r287, 3;
	and.b32  	%r289, %r288, 536870848;
	add.s32 	%r290, %r14, %r289;
	ld.global.s16 	%r291, [%rd14+2048];
	mul.lo.s32 	%r292, %r10, %r291;
	atom.shared.add.u32 	%r293, [%r290], %r292;
	add.s32 	%r294, %r374, 1536;
	shr.u32 	%r295, %r294, 3;
	and.b32  	%r296, %r295, 536870848;
	add.s32 	%r297, %r14, %r296;
	ld.global.s16 	%r298, [%rd14+3072];
	mul.lo.s32 	%r299, %r10, %r298;
	atom.shared.add.u32 	%r300, [%r297], %r299;
	add.s32 	%r374, %r374, 2048;
$L__BB2_26:
	setp.eq.s32 	%p16, %r21, 0;
	@%p16 bra 	$L__BB2_29;
	mul.wide.u32 	%rd15, %r374, 2;
	add.s64 	%rd20, %rd1, %rd15;
	shr.u32 	%r301, %r374, 3;
	and.b32  	%r302, %r301, 536870848;
	add.s32 	%r304, %r302, %r103;
	add.s32 	%r306, %r304, %r106;
	add.s32 	%r377, %r104, %r306;
	neg.s32 	%r376, %r21;
$L__BB2_28:
	.pragma "nounroll";
	ld.global.s16 	%r308, [%rd20];
	mul.lo.s32 	%r309, %r10, %r308;
	atom.shared.add.u32 	%r310, [%r377], %r309;
	add.s64 	%rd20, %rd20, 1024;
	add.s32 	%r377, %r377, 64;
	add.s32 	%r376, %r376, 1;
	setp.ne.s32 	%p17, %r376, 0;
	@%p17 bra 	$L__BB2_28;
$L__BB2_29:
	bar.sync 	0;
	setp.gt.u32 	%p18, %r4, 31;
	@%p18 bra 	$L__BB2_31;
	ld.param.u64 	%rd19, [_Z8winogradPaPsS__param_2];
	mad.lo.s32 	%r311, %r5, 36, %r6;
	mad.lo.s32 	%r312, %r4, 324, %r311;
	add.s32 	%r313, %r312, 19;
	shl.b32 	%r314, %r4, 6;
	add.s32 	%r316, %r104, %r314;
	ld.shared.u32 	%r317, [%r316];
	ld.shared.u32 	%r318, [%r316+4];
	ld.shared.u32 	%r319, [%r316+8];
	ld.shared.u32 	%r320, [%r316+16];
	ld.shared.u32 	%r321, [%r316+20];
	ld.shared.u32 	%r322, [%r316+24];
	ld.shared.u32 	%r323, [%r316+32];
	ld.shared.u32 	%r324, [%r316+36];
	ld.shared.u32 	%r325, [%r316+40];
	add.s32 	%r326, %r317, %r318;
	add.s32 	%r327, %r326, %r319;
	add.s32 	%r328, %r320, %r321;
	add.s32 	%r329, %r328, %r322;
	add.s32 	%r330, %r327, %r329;
	add.s32 	%r331, %r323, %r324;
	add.s32 	%r332, %r331, %r325;
	add.s32 	%r333, %r330, %r332;
	add.s32 	%r334, %r333, 64;
	shr.s32 	%r335, %r334, 7;
	setp.lt.s32 	%p19, %r335, -127;
	min.s32 	%r336, %r335, 127;
	cvt.u16.u32 	%rs2, %r336;
	xor.b16  	%rs3, %rs2, 128;
	selp.b16 	%rs4, 0, %rs3, %p19;
	cvt.s64.s32 	%rd16, %r313;
	cvta.to.global.u64 	%rd17, %rd19;
	add.s64 	%rd18, %rd17, %rd16;
	st.global.u8 	[%rd18], %rs4;
	ld.shared.u32 	%r337, [%r316+12];
	ld.shared.u32 	%r338, [%r316+28];
	ld.shared.u32 	%r339, [%r316+44];
	add.s32 	%r340, %r318, %r321;
	add.s32 	%r341, %r319, %r337;
	add.s32 	%r342, %r340, %r324;
	add.s32 	%r343, %r322, %r338;
	add.s32 	%r344, %r343, %r341;
	add.s32 	%r345, %r344, %r325;
	add.s32 	%r346, %r345, %r339;
	sub.s32 	%r347, %r342, %r346;
	add.s32 	%r348, %r347, 64;
	shr.s32 	%r349, %r348, 7;
	setp.lt.s32 	%p20, %r349, -127;
	min.s32 	%r350, %r349, 127;
	cvt.u16.u32 	%rs5, %r350;
	xor.b16  	%rs6, %rs5, 128;
	selp.b16 	%rs7, 0, %rs6, %p20;
	st.global.u8 	[%rd18+1], %rs7;
	ld.shared.u32 	%r351, [%r316+48];
	ld.shared.u32 	%r352, [%r316+52];
	ld.shared.u32 	%r353, [%r316+56];
	add.s32 	%r354, %r332, %r351;
	add.s32 	%r355, %r354, %r352;
	add.s32 	%r356, %r355, %r353;
	sub.s32 	%r357, %r329, %r356;
	add.s32 	%r358, %r357, 64;
	shr.s32 	%r359, %r358, 7;
	setp.lt.s32 	%p21, %r359, -127;
	min.s32 	%r360, %r359, 127;
	cvt.u16.u32 	%rs8, %r360;
	xor.b16  	%rs9, %rs8, 128;
	selp.b16 	%rs10, 0, %rs9, %p21;
	st.global.u8 	[%rd18+18], %rs10;
	ld.shared.u32 	%r361, [%r316+60];
	add.s32 	%r362, %r343, %r324;
	sub.s32 	%r363, %r321, %r362;
	add.s32 	%r364, %r363, %r325;
	add.s32 	%r365, %r364, %r339;
	sub.s32 	%r366, %r365, %r352;
	add.s32 	%r367, %r366, %r353;
	add.s32 	%r368, %r367, %r361;
	add.s32 	%r369, %r368, 64;
	shr.s32 	%r370, %r369, 7;
	setp.lt.s32 	%p22, %r370, -127;
	min.s32 	%r371, %r370, 127;
	cvt.u16.u32 	%rs11, %r371;
	xor.b16  	%rs12, %rs11, 128;
	selp.b16 	%rs13, 0, %rs12, %p22;
	st.global.u8 	[%rd18+19], %rs13;
$L__BB2_31:
	ret;

}
	// .globl	_Z7paddingPaS_
.visible .entry _Z7paddingPaS_(
	.param .u64 .ptr .align 1 _Z7paddingPaS__param_0,
	.param .u64 .ptr .align 1 _Z7paddingPaS__param_1
)
{
	.reg .pred 	%p<13>;
	.reg .b16 	%rs<9>;
	.reg .b32 	%r<107>;
	.reg .b64 	%rd<21>;
	// demoted variable
	.shared .align 1 .b8 _ZZ7paddingPaS_E8s_output[324];
	ld.param.u64 	%rd6, [_Z7paddingPaS__param_0];
	ld.param.u64 	%rd7, [_Z7paddingPaS__param_1];
	cvta.to.global.u64 	%rd1, %rd7;
	mov.u32 	%r1, %tid.x;
	mov.u32 	%r2, %ntid.x;
	mov.u32 	%r3, %tid.y;
	mad.lo.s32 	%r101, %r2, %r3, %r1;
	mov.u32 	%r5, %ctaid.x;
	setp.gt.u32 	%p1, %r101, 323;
	@%p1 bra 	$L__BB3_7;
	mov.u32 	%r48, %ntid.y;
	mul.lo.s32 	%r6, %r2, %r48;
	add.s32 	%r49, %r101, %r6;
	max.u32 	%r50, %r49, 324;
	setp.lt.u32 	%p2, %r49, 324;
	selp.u32 	%r51, 1, 0, %p2;
	add.s32 	%r52, %r49, %r51;
	sub.s32 	%r53, %r50, %r52;
	div.u32 	%r54, %r53, %r6;
	add.s32 	%r7, %r54, %r51;
	and.b32  	%r55, %r7, 3;
	setp.eq.s32 	%p3, %r55, 3;
	mov.u32 	%r97, %r101;
	@%p3 bra 	$L__BB3_4;
	add.s32 	%r56, %r7, 1;
	and.b32  	%r57, %r56, 3;
	neg.s32 	%r95, %r57;
	mov.u32 	%r97, %r101;
$L__BB3_3:
	.pragma "nounroll";
	mov.u32 	%r58, _ZZ7paddingPaS_E8s_output;
	add.s32 	%r59, %r58, %r97;
	mov.b16 	%rs1, 0;
	st.shared.u8 	[%r59], %rs1;
	add.s32 	%r97, %r97, %r6;
	add.s32 	%r95, %r95, 1;
	setp.ne.s32 	%p4, %r95, 0;
	@%p4 bra 	$L__BB3_3;
$L__BB3_4:
	setp.lt.u32 	%p5, %r7, 3;
	@%p5 bra 	$L__BB3_7;
	shl.b32 	%r14, %r6, 2;
	mov.u32 	%r60, _ZZ7paddingPaS_E8s_output;
	add.s32 	%r15, %r60, %r6;
	shl.b32 	%r61, %r6, 1;
	add.s32 	%r16, %r60, %r61;
	mad.lo.s32 	%r17, %r6, 3, %r60;
$L__BB3_6:
	add.s32 	%r63, %r60, %r97;
	mov.b16 	%rs2, 0;
	st.shared.u8 	[%r63], %rs2;
	add.s32 	%r64, %r15, %r97;
	st.shared.u8 	[%r64], %rs2;
	add.s32 	%r65, %r16, %r97;
	st.shared.u8 	[%r65], %rs2;
	add.s32 	%r66, %r17, %r97;
	st.shared.u8 	[%r66], %rs2;
	add.s32 	%r97, %r97, %r14;
	setp.lt.u32 	%p6, %r97, 324;
	@%p6 bra 	$L__BB3_6;
$L__BB3_7:
	setp.gt.u32 	%p7, %r101, 323;
	bar.sync 	0;
	shl.b32 	%r67, %r3, 4;
	add.s32 	%r68, %r67, %r1;
	shl.b32 	%r69, %r5, 8;
	add.s32 	%r70, %r68, %r69;
	cvt.s64.s32 	%rd8, %r70;
	cvta.to.global.u64 	%rd9, %rd6;
	add.s64 	%rd10, %rd9, %rd8;
	ld.global.u8 	%rs3, [%rd10];
	shl.b32 	%r71, %r3, 1;
	add.s32 	%r72, %r68, %r71;
	mov.u32 	%r73, _ZZ7paddingPaS_E8s_output;
	add.s32 	%r74, %r73, %r72;
	st.shared.u8 	[%r74+19], %rs3;
	bar.sync 	0;
	@%p7 bra 	$L__BB3_14;
	mul.lo.s32 	%r20, %r5, 324;
	mov.u32 	%r21, %ntid.y;
	mul.lo.s32 	%r22, %r2, %r21;
	add.s32 	%r75, %r101, %r22;
	max.u32 	%r76, %r75, 324;
	setp.lt.u32 	%p8, %r75, 324;
	selp.u32 	%r77, 1, 0, %p8;
	add.s32 	%r78, %r75, %r77;
	sub.s32 	%r79, %r76, %r78;
	div.u32 	%r80, %r79, %r22;
	add.s32 	%r23, %r80, %r77;
	and.b32  	%r81, %r23, 3;
	setp.eq.s32 	%p9, %r81, 3;
	@%p9 bra 	$L__BB3_11;
	add.s32 	%r82, %r101, %r20;
	cvt.u64.u32 	%rd11, %r82;
	add.s64 	%rd20, %rd1, %rd11;
	mul.wide.u32 	%rd3, %r21, %r2;
	add.s32 	%r83, %r23, 1;
	and.b32  	%r84, %r83, 3;
	neg.s32 	%r99, %r84;
$L__BB3_10:
	.pragma "nounroll";
	add.s32 	%r86, %r73, %r101;
	ld.shared.u8 	%rs4, [%r86];
	st.global.u8 	[%rd20], %rs4;
	add.s32 	%r101, %r101, %r22;
	add.s64 	%rd20, %rd20, %rd3;
	add.s32 	%r99, %r99, 1;
	setp.ne.s32 	%p10, %r99, 0;
	@%p10 bra 	$L__BB3_10;
$L__BB3_11:
	setp.lt.u32 	%p11, %r23, 3;
	@%p11 bra 	$L__BB3_14;
	shl.b32 	%r30, %r22, 2;
	add.s32 	%r102, %r101, %r20;
	add.s32 	%r105, %r102, %r22;
	shl.b32 	%r87, %r22, 1;
	add.s32 	%r104, %r102, %r87;
	mul.lo.s32 	%r88, %r22, 3;
	add.s32 	%r103, %r102, %r88;
	add.s32 	%r35, %r73, %r22;
	add.s32 	%r36, %r73, %r87;
	add.s32 	%r37, %r73, %r88;
$L__BB3_13:
	add.s32 	%r91, %r73, %r101;
	ld.shared.u8 	%rs5, [%r91];
	cvt.u64.u32 	%rd12, %r102;
	add.s64 	%rd13, %rd1, %rd12;
	st.global.u8 	[%rd13], %rs5;
	add.s32 	%r92, %r35, %r101;
	ld.shared.u8 	%rs6, [%r92];
	cvt.u64.u32 	%rd14, %r105;
	add.s64 	%rd15, %rd1, %rd14;
	st.global.u8 	[%rd15], %rs6;
	add.s32 	%r93, %r36, %r101;
	ld.shared.u8 	%rs7, [%r93];
	cvt.u64.u32 	%rd16, %r104;
	add.s64 	%rd17, %rd1, %rd16;
	st.global.u8 	[%rd17], %rs7;
	add.s32 	%r94, %r37, %r101;
	ld.shared.u8 	%rs8, [%r94];
	cvt.u64.u32 	%rd18, %r103;
	add.s64 	%rd19, %rd1, %rd18;
	st.global.u8 	[%rd19], %rs8;
	add.s32 	%r101, %r101, %r30;
	add.s32 	%r105, %r105, %r30;
	add.s32 	%r104, %r104, %r30;
	add.s32 	%r103, %r103, %r30;
	add.s32 	%r102, %r102, %r30;
	setp.lt.u32 	%p12, %r101, 324;
	@%p12 bra 	$L__BB3_13;
$L__BB3_14:
	ret;

}


// ===== COMPILED SASS (sm_100) =====

	.target	sm_100

	.elftype	@"ET_EXEC"


//--------------------- .note.nv.tkinfo           --------------------------
	.section	.note.nv.tkinfo,"",@"SHT_NOTE"
	.sectionflags	@"SHF_NOTE_NV_TKINFO"
	.tkinfo
        /*0018*/ 	.word	0x00000002
        /*0030*/ 	.string	""
        /*0030*/ 	.string	"ptxas"
        /*0030*/ 	.string	"Cuda compilation tools, release 13.0, V13.0.88"
        /*0030*/ 	.string	"Build cuda_13.0.r13.0/compiler.36424714_0"
        /*0030*/ 	.string	"-arch sm_100 -m 64 "



//--------------------- .note.nv.cuinfo           --------------------------
	.section	.note.nv.cuinfo,"",@"SHT_NOTE"
	.sectionflags	@"SHF_NOTE_NV_CUINFO"
        /*0018*/ 	.short	0x0002
        /*001a*/ 	.short	0x0064
        /*001c*/ 	.short	0x0082
	.zero		2


//--------------------- .nv.info                  --------------------------
	.section	.nv.info,"",@"SHT_CUDA_INFO"
	.align	4


	//----- nvinfo : EIATTR_REGCOUNT
	.align		4
        /*0000*/ 	.byte	0x04, 0x2f
        /*0002*/ 	.short	(.L_1 - .L_0)
	.align		4
.L_0:
        /*0004*/ 	.word	index@(_Z4convPaS_S_)
        /*0008*/ 	.word	0x0000001e


	//----- nvinfo : EIATTR_FRAME_SIZE
	.align		4
.L_1:
        /*000c*/ 	.byte	0x04, 0x11
        /*000e*/ 	.short	(.L_3 - .L_2)
	.align		4
.L_2:
        /*0010*/ 	.word	index@($__internal_0_$__cuda_sm20_div_u16)
        /*0014*/ 	.word	0x00000000


	//----- nvinfo : EIATTR_FRAME_SIZE
	.align		4
.L_3:
        /*0018*/ 	.byte	0x04, 0x11
        /*001a*/ 	.short	(.L_5 - .L_4)
	.align		4
.L_4:
        /*001c*/ 	.word	index@(_Z4convPaS_S_)
        /*0020*/ 	.word	0x00000000


	//----- nvinfo : EIATTR_REGCOUNT
	.align		4
.L_5:
        /*0024*/ 	.byte	0x04, 0x2f
        /*0026*/ 	.short	(.L_7 - .L_6)
	.align		4
.L_6:
        /*0028*/ 	.word	index@(_Z16conv_same_tilingPaS_S_)
        /*002c*/ 	.word	0x0000001a


	//----- nvinfo : EIATTR_FRAME_SIZE
	.align		4
.L_7:
        /*0030*/ 	.byte	0x04, 0x11
        /*0032*/ 	.short	(.L_9 - .L_8)
	.align		4
.L_8:
        /*0034*/ 	.word	index@(_Z16conv_same_tilingPaS_S_)
        /*0038*/ 	.word	0x00000000


	//----- nvinfo : EIATTR_REGCOUNT
	.align		4
.L_9:
        /*003c*/ 	.byte	0x04, 0x2f
        /*003e*/ 	.short	(.L_11 - .L_10)
	.align		4
.L_10:
        /*0040*/ 	.word	index@(_Z8winogradPaPsS_)
        /*0044*/ 	.word	0x00000020


	//----- nvinfo : EIATTR_FRAME_SIZE
	.align		4
.L_11:
        /*0048*/ 	.byte	0x04, 0x11
        /*004a*/ 	.short	(.L_13 - .L_12)
	.align		4
.L_12:
        /*004c*/ 	.word	index@(_Z8winogradPaPsS_)
        /*0050*/ 	.word	0x00000000


	//----- nvinfo : EIATTR_REGCOUNT
	.align		4
.L_13:
        /*0054*/ 	.byte	0x04, 0x2f
        /*0056*/ 	.short	(.L_15 - .L_14)
	.align		4
.L_14:
        /*0058*/ 	.word	index@(_Z7paddingPaS_)
        /*005c*/ 	.word	0x0000001a


	//----- nvinfo : EIATTR_FRAME_SIZE
	.align		4
.L_15:
        /*0060*/ 	.byte	0x04, 0x11
        /*0062*/ 	.short	(.L_17 - .L_16)
	.align		4
.L_16:
        /*0064*/ 	.word	index@(_Z7paddingPaS_)
        /*0068*/ 	.word	0x00000000


	//----- nvinfo : EIATTR_MIN_STACK_SIZE
	.align		4
.L_17:
        /*006c*/ 	.byte	0x04, 0x12
        /*006e*/ 	.short	(.L_19 - .L_18)
	.align		4
.L_18:
        /*0070*/ 	.word	index@(_Z7paddingPaS_)
        /*0074*/ 	.word	0x00000000


	//----- nvinfo : EIATTR_MIN_STACK_SIZE
	.align		4
.L_19:
        /*0078*/ 	.byte	0x04, 0x12
        /*007a*/ 	.short	(.L_21 - .L_20)
	.align		4
.L_20:
        /*007c*/ 	.word	index@(_Z8winogradPaPsS_)
        /*0080*/ 	.word	0x00000000


	//----- nvinfo : EIATTR_MIN_STACK_SIZE
	.align		4
.L_21:
        /*0084*/ 	.byte	0x04, 0x12
        /*0086*/ 	.short	(.L_23 - .L_22)
	.align		4
.L_22:
        /*0088*/ 	.word	index@(_Z16conv_same_tilingPaS_S_)
        /*008c*/ 	.word	0x00000000


	//----- nvinfo : EIATTR_MIN_STACK_SIZE
	.align		4
.L_23:
        /*0090*/ 	.byte	0x04, 0x12
        /*0092*/ 	.short	(.L_25 - .L_24)
	.align		4
.L_24:
        /*0094*/ 	.word	index@(_Z4convPaS_S_)
        /*0098*/ 	.word	0x00000000
.L_25:


//--------------------- .nv.compat                --------------------------
	.section	.nv.compat,"",@"SHT_CUDA_COMPAT_INFO"
	.align	4
        /*0000*/ 	.byte	0x02, 0x09, 0x00, 0x00, 0x02, 0x02, 0x01, 0x00, 0x02, 0x05, 0x05, 0x00, 0x03, 0x07, 0x01, 0x01
        /*0010*/ 	.byte	0x02, 0x03, 0x00, 0x00, 0x02, 0x06, 0x01, 0x00, 0x04, 0x0b, 0x08, 0x00, 0x01, 0x00, 0x00, 0x00
        /*0020*/ 	.byte	0x00, 0x00, 0x00, 0x00


//--------------------- .nv.info._Z7paddingPaS_   --------------------------
	.section	.nv.info._Z7paddingPaS_,"",@"SHT_CUDA_INFO"
	.sectionflags	@""
	.align	4


	//----- nvinfo : EIATTR_CUDA_API_VERSION
	.align		4
        /*0000*/ 	.byte	0x04, 0x37
        /*0002*/ 	.short	(.L_27 - .L_26)
.L_26:
        /*0004*/ 	.word	0x00000082


	//----- nvinfo : EIATTR_KPARAM_INFO
	.align		4
.L_27:
        /*0008*/ 	.byte	0x04, 0x17
        /*000a*/ 	.short	(.L_29 - .L_28)
.L_28:
        /*000c*/ 	.word	0x00000000
        /*0010*/ 	.short	0x0001
        /*0012*/ 	.short	0x0008
        /*0014*/ 	.byte	0x00, 0xf5, 0x21, 0x00


	//----- nvinfo : EIATTR_KPARAM_INFO
	.align		4
.L_29:
        /*0018*/ 	.byte	0x04, 0x17
        /*001a*/ 	.short	(.L_31 - .L_30)
.L_30:
        /*001c*/ 	.word	0x00000000
        /*0020*/ 	.short	0x0000
        /*0022*/ 	.short	0x0000
        /*0024*/ 	.byte	0x00, 0xf5, 0x21, 0x00


	//----- nvinfo : EIATTR_SPARSE_MMA_MASK
	.align		4
.L_31:
        /*0028*/ 	.byte	0x03, 0x50
        /*002a*/ 	.short	0x0000


	//----- nvinfo : EIATTR_MAXREG_COUNT
	.align		4
        /*002c*/ 	.byte	0x03, 0x1b
        /*002e*/ 	.short	0x00ff


	//----- nvinfo : EIATTR_NUM_BARRIERS
	.align		4
        /*0030*/ 	.byte	0x02, 0x4c
        /*0032*/ 	.byte	0x01
	.zero		1


	//----- nvinfo : EIATTR_MERCURY_ISA_VERSION
	.align		4
        /*0034*/ 	.byte	0x03, 0x5f
        /*0036*/ 	.short	0x0101


	//----- nvinfo : EIATTR_VRC_CTA_INIT_COUNT
	.align		4
        /*0038*/ 	.byte	0x02, 0x4a
	.zero		1
	.zero		1


	//----- nvinfo : EIATTR_EXIT_INSTR_OFFSETS
	.align		4
        /*003c*/ 	.byte	0x04, 0x1c
        /*003e*/ 	.short	(.L_33 - .L_32)


	//   ....[0]....
.L_32:
        /*0040*/ 	.word	0x00000590


	//   ....[1]....
        /*0044*/ 	.word	0x000008d0


	//   ....[2]....
        /*0048*/ 	.word	0x00000ae0


	//----- nvinfo : EIATTR_CRS_STACK_SIZE
	.align		4
.L_33:
        /*004c*/ 	.byte	0x04, 0x1e
        /*004e*/ 	.short	(.L_35 - .L_34)
.L_34:
        /*0050*/ 	.word	0x00000000


	//----- nvinfo : EIATTR_CBANK_PARAM_SIZE
	.align		4
.L_35:
        /*0054*/ 	.byte	0x03, 0x19
        /*0056*/ 	.short	0x0010


	//----- nvinfo : EIATTR_PARAM_CBANK
	.align		4
        /*0058*/ 	.byte	0x04, 0x0a
        /*005a*/ 	.short	(.L_37 - .L_36)
	.align		4
.L_36:
        /*005c*/ 	.word	index@(.nv.constant0._Z7paddingPaS_)
        /*0060*/ 	.short	0x0380
        /*0062*/ 	.short	0x0010


	//----- nvinfo : EIATTR_SW_WAR
	.align		4
.L_37:
        /*0064*/ 	.byte	0x04, 0x36
        /*0066*/ 	.short	(.L_39 - .L_38)
.L_38:
        /*0068*/ 	.word	0x00000008
.L_39:


//--------------------- .nv.info._Z8winogradPaPsS_ --------------------------
	.section	.nv.info._Z8winogradPaPsS_,"",@"SHT_CUDA_INFO"
	.sectionflags	@""
	.align	4


	//----- nvinfo : EIATTR_CUDA_API_VERSION
	.align		4
        /*0000*/ 	.byte	0x04, 0x37
        /*0002*/ 	.short	(.L_41 - .L_40)
.L_40:
        /*0004*/ 	.word	0x00000082


	//----- nvinfo : EIATTR_KPARAM_INFO
	.align		4
.L_41:
        /*0008*/ 	.byte	0x04, 0x17
        /*000a*/ 	.short	(.L_43 - .L_42)
.L_42:
        /*000c*/ 	.word	0x00000000
        /*0010*/ 	.short	0x0002
        /*0012*/ 	.short	0x0010
        /*0014*/ 	.byte	0x00, 0xf5, 0x21, 0x00


	//----- nvinfo : EIATTR_KPARAM_INFO
	.align		4
.L_43:
        /*0018*/ 	.byte	0x04, 0x17
        /*001a*/ 	.short	(.L_45 - .L_44)
.L_44:
        /*001c*/ 	.word	0x00000000
        /*0020*/ 	.short	0x0001
        /*0022*/ 	.short	0x0008
        /*0024*/ 	.byte	0x00, 0xf5, 0x21, 0x00


	//----- nvinfo : EIATTR_KPARAM_INFO
	.align		4
.L_45:
        /*0028*/ 	.byte	0x04, 0x17
        /*002a*/ 	.short	(.L_47 - .L_46)
.L_46:
        /*002c*/ 	.word	0x00000000
        /*0030*/ 	.short	0x0000
        /*0032*/ 	.short	0x0000
        /*0034*/ 	.byte	0x00, 0xf5, 0x21, 0x00


	//----- nvinfo : EIATTR_SPARSE_MMA_MASK
	.align		4
.L_47:
        /*0038*/ 	.byte	0x03, 0x50
        /*003a*/ 	.short	0x0000


	//----- nvinfo : EIATTR_MAXREG_COUNT
	.align		4
        /*003c*/ 	.byte	0x03, 0x1b
        /*003e*/ 	.short	0x00ff


	//----- nvinfo : EIATTR_NUM_BARRIERS
	.align		4
        /*0040*/ 	.byte	0x02, 0x4c
        /*0042*/ 	.byte	0x01
	.zero		1


	//----- nvinfo : EIATTR_MERCURY_ISA_VERSION
	.align		4
        /*0044*/ 	.byte	0x03, 0x5f
        /*0046*/ 	.short	0x0101


	//----- nvinfo : EIATTR_VRC_CTA_INIT_COUNT
	.align		4
        /*0048*/ 	.byte	0x02, 0x4a
	.zero		1
	.zero		1


	//----- nvinfo : EIATTR_EXIT_INSTR_OFFSETS
	.align		4
        /*004c*/ 	.byte	0x04, 0x1c
        /*004e*/ 	.short	(.L_49 - .L_48)


	//   ....[0]....
.L_48:
        /*0050*/ 	.word	0x00001720


	//   ....[1]....
        /*0054*/ 	.word	0x00001a70


	//----- nvinfo : EIATTR_INDIRECT_BRANCH_TARGETS
	.align		4
.L_49:
        /*0058*/ 	.byte	0x04, 0x34
        /*005a*/ 	.short	(.L_51 - .L_50)


	//   ....[0]....
.L_50:
        /*005c*/ 	.word	.L_x_61@srel
        /*0060*/ 	.short	0x0
        /*0062*/ 	.short	0x0
        /*0064*/ 	.word	0x3
        /*0068*/ 	.word	.L_x_62@srel
        /*006c*/ 	.word	.L_x_63@srel
        /*0070*/ 	.word	.L_x_13@srel


	//   ....[1]....
        /*0074*/ 	.word	.L_x_65@srel
        /*0078*/ 	.short	0x0
        /*007a*/ 	.short	0x0
        /*007c*/ 	.word	0x3
        /*0080*/ 	.word	.L_x_66@srel
        /*0084*/ 	.word	.L_x_67@srel
        /*0088*/ 	.word	.L_x_13@srel


	//   ....[2]....
        /*008c*/ 	.word	.L_x_69@srel
        /*0090*/ 	.short	0x0
        /*0092*/ 	.short	0x0
        /*0094*/ 	.word	0x3
        /*0098*/ 	.word	.L_x_70@srel
        /*009c*/ 	.word	.L_x_71@srel
        /*00a0*/ 	.word	.L_x_16@srel


	//   ....[3]....
        /*00a4*/ 	.word	.L_x_73@srel
        /*00a8*/ 	.short	0x0
        /*00aa*/ 	.short	0x0
        /*00ac*/ 	.word	0x3
        /*00b0*/ 	.word	.L_x_74@srel
        /*00b4*/ 	.word	.L_x_75@srel
        /*00b8*/ 	.word	.L_x_16@srel


	//----- nvinfo : EIATTR_CRS_STACK_SIZE
	.align		4
.L_51:
        /*00bc*/ 	.byte	0x04, 0x1e
        /*00be*/ 	.short	(.L_53 - .L_52)
.L_52:
        /*00c0*/ 	.word	0x00000000


	//----- nvinfo : EIATTR_CBANK_PARAM_SIZE
	.align		4
.L_53:
        /*00c4*/ 	.byte	0x03, 0x19
        /*00c6*/ 	.short	0x0018


	//----- nvinfo : EIATTR_PARAM_CBANK
	.align		4
        /*00c8*/ 	.byte	0x04, 0x0a
        /*00ca*/ 	.short	(.L_55 - .L_54)
	.align		4
.L_54:
        /*00cc*/ 	.word	index@(.nv.constant0._Z8winogradPaPsS_)
        /*00d0*/ 	.short	0x0380
        /*00d2*/ 	.short	0x0018


	//----- nvinfo : EIATTR_SW_WAR
	.align		4
.L_55:
        /*00d4*/ 	.byte	0x04, 0x36
        /*00d6*/ 	.short	(.L_57 - .L_56)
.L_56:
        /*00d8*/ 	.word	0x00000008
.L_57:


//--------------------- .nv.info._Z16conv_same_tilingPaS_S_ --------------------------
	.section	.nv.info._Z16conv_same_tilingPaS_S_,"",@"SHT_CUDA_INFO"
	.sectionflags	@""
	.align	4


	//----- nvinfo : EIATTR_CUDA_API_VERSION
	.align		4
        /*0000*/ 	.byte	0x04, 0x37
        /*0002*/ 	.short	(.L_59 - .L_58)
.L_58:
        /*0004*/ 	.word	0x00000082


	//----- nvinfo : EIATTR_KPARAM_INFO
	.align		4
.L_59:
        /*0008*/ 	.byte	0x04, 0x17
        /*000a*/ 	.short	(.L_61 - .L_60)
.L_60:
        /*000c*/ 	.word	0x00000000
        /*0010*/ 	.short	0x0002
        /*0012*/ 	.short	0x0010
        /*0014*/ 	.byte	0x00, 0xf5, 0x21, 0x00


	//----- nvinfo : EIATTR_KPARAM_INFO
	.align		4
.L_61:
        /*0018*/ 	.byte	0x04, 0x17
        /*001a*/ 	.short	(.L_63 - .L_62)
.L_62:
        /*001c*/ 	.word	0x00000000
        /*0020*/ 	.short	0x0001
        /*0022*/ 	.short	0x0008
        /*0024*/ 	.byte	0x00, 0xf5, 0x21, 0x00


	//----- nvinfo : EIATTR_KPARAM_INFO
	.align		4
.L_63:
        /*0028*/ 	.byte	0x04, 0x17
        /*002a*/ 	.short	(.L_65 - .L_64)
.L_64:
        /*002c*/ 	.word	0x00000000
        /*0030*/ 	.short	0x0000
        /*0032*/ 	.short	0x0000
        /*0034*/ 	.byte	0x00, 0xf5, 0x21, 0x00


	//----- nvinfo : EIATTR_SPARSE_MMA_MASK
	.align		4
.L_65:
        /*0038*/ 	.byte	0x03, 0x50
        /*003a*/ 	.short	0x0000


	//----- nvinfo : EIATTR_MAXREG_COUNT
	.align		4
        /*003c*/ 	.byte	0x03, 0x1b
        /*003e*/ 	.short	0x00ff


	//----- nvinfo : EIATTR_NUM_BARRIERS
	.align		4
        /*0040*/ 	.byte	0x02, 0x4c
        /*0042*/ 	.byte	0x01
	.zero		1


	//----- nvinfo : EIATTR_MERCURY_ISA_VERSION
	.align		4
        /*0044*/ 	.byte	0x03, 0x5f
        /*0046*/ 	.short	0x0101


	//----- nvinfo : EIATTR_VRC_CTA_INIT_COUNT
	.align		4
        /*0048*/ 	.byte	0x02, 0x4a
	.zero		1
	.zero		1


	//----- nvinfo : EIATTR_EXIT_INSTR_OFFSETS
	.align		4
        /*004c*/ 	.byte	0x04, 0x1c
        /*004e*/ 	.short	(.L_67 - .L_66)


	//   ....[0]....
.L_66:
        /*0050*/ 	.word	0x000006b0


	//   ....[1]....
        /*0054*/ 	.word	0x000007c0


	//----- nvinfo : EIATTR_CRS_STACK_SIZE
	.align		4
.L_67:
        /*0058*/ 	.byte	0x04, 0x1e
        /*005a*/ 	.short	(.L_69 - .L_68)
.L_68:
        /*005c*/ 	.word	0x00000000


	//----- nvinfo : EIATTR_CBANK_PARAM_SIZE
	.align		4
.L_69:
        /*0060*/ 	.byte	0x03, 0x19
        /*0062*/ 	.short	0x0018


	//----- nvinfo : EIATTR_PARAM_CBANK
	.align		4
        /*0064*/ 	.byte	0x04, 0x0a
        /*0066*/ 	.short	(.L_71 - .L_70)
	.align		4
.L_70:
        /*0068*/ 	.word	index@(.nv.constant0._Z16conv_same_tilingPaS_S_)
        /*006c*/ 	.short	0x0380
        /*006e*/ 	.short	0x0018


	//----- nvinfo : EIATTR_SW_WAR
	.align		4
.L_71:
        /*0070*/ 	.byte	0x04, 0x36
        /*0072*/ 	.short	(.L_73 - .L_72)
.L_72:
        /*0074*/ 	.word	0x00000008
.L_73:


//--------------------- .nv.info._Z4convPaS_S_    --------------------------
	.section	.nv.info._Z4convPaS_S_,"",@"SHT_CUDA_INFO"
	.sectionflags	@""
	.align	4


	//----- nvinfo : EIATTR_CUDA_API_VERSION
	.align		4
        /*0000*/ 	.byte	0x04, 0x37
        /*0002*/ 	.short	(.L_75 - .L_74)
.L_74:
        /*0004*/ 	.word	0x00000082


	//----- nvinfo : EIATTR_KPARAM_INFO
	.align		4
.L_75:
        /*0008*/ 	.byte	0x04, 0x17
        /*000a*/ 	.short	(.L_77 - .L_76)
.L_76:
        /*000c*/ 	.word	0x00000000
        /*0010*/ 	.short	0x0002
        /*0012*/ 	.short	0x0010
        /*0014*/ 	.byte	0x00, 0xf5, 0x21, 0x00


	//----- nvinfo : EIATTR_KPARAM_INFO
	.align		4
.L_77:
        /*0018*/ 	.byte	0x04, 0x17
        /*001a*/ 	.short	(.L_79 - .L_78)
.L_78:
        /*001c*/ 	.word	0x00000000
        /*0020*/ 	.short	0x0001
        /*0022*/ 	.short	0x0008
        /*0024*/ 	.byte	0x00, 0xf5, 0x21, 0x00


	//----- nvinfo : EIATTR_KPARAM_INFO
	.align		4
.L_79:
        /*0028*/ 	.byte	0x04, 0x17
        /*002a*/ 	.short	(.L_81 - .L_80)
.L_80:
        /*002c*/ 	.word	0x00000000
        /*0030*/ 	.short	0x0000
        /*0032*/ 	.short	0x0000
        /*0034*/ 	.byte	0x00, 0xf5, 0x21, 0x00


	//----- nvinfo : EIATTR_SPARSE_MMA_MASK
	.align		4
.L_81:
        /*0038*/ 	.byte	0x03, 0x50
        /*003a*/ 	.short	0x0000


	//----- nvinfo : EIATTR_MAXREG_COUNT
	.align		4
        /*003c*/ 	.byte	0x03, 0x1b
        /*003e*/ 	.short	0x00ff


	//----- nvinfo : EIATTR_NUM_BARRIERS
	.align		4
        /*0040*/ 	.byte	0x02, 0x4c
        /*0042*/ 	.byte	0x01
	.zero		1


	//----- nvinfo : EIATTR_MERCURY_ISA_VERSION
	.align		4
        /*0044*/ 	.byte	0x03, 0x5f
        /*0046*/ 	.short	0x0101


	//----- nvinfo : EIATTR_VRC_CTA_INIT_COUNT
	.align		4
        /*0048*/ 	.byte	0x02, 0x4a
	.zero		1
	.zero		1


	//----- nvinfo : EIATTR_EXIT_INSTR_OFFSETS
	.align		4
        /*004c*/ 	.byte	0x04, 0x1c
        /*004e*/ 	.short	(.L_83 - .L_82)


	//   ....[0]....
.L_82:
        /*0050*/ 	.word	0x000015a0


	//   ....[1]....
        /*0054*/ 	.word	0x000018e0


	//   ....[2]....
        /*0058*/ 	.word	0x00001c80


	//----- nvinfo : EIATTR_CRS_STACK_SIZE
	.align		4
.L_83:
        /*005c*/ 	.byte	0x04, 0x1e
        /*005e*/ 	.short	(.L_85 - .L_84)
.L_84:
        /*0060*/ 	.word	0x00000000


	//----- nvinfo : EIATTR_CBANK_PARAM_SIZE
	.align		4
.L_85:
        /*0064*/ 	.byte	0x03, 0x19
        /*0066*/ 	.short	0x0018


	//----- nvinfo : EIATTR_PARAM_CBANK
	.align		4
        /*0068*/ 	.byte	0x04, 0x0a
        /*006a*/ 	.short	(.L_87 - .L_86)
	.align		4
.L_86:
        /*006c*/ 	.word	index@(.nv.constant0._Z4convPaS_S_)
        /*0070*/ 	.short	0x0380
        /*0072*/ 	.short	0x0018


	//----- nvinfo : EIATTR_SW_WAR
	.align		4
.L_87:
        /*0074*/ 	.byte	0x04, 0x36
        /*0076*/ 	.short	(.L_89 - .L_88)
.L_88:
        /*0078*/ 	.word	0x00000008
.L_89:


//--------------------- .nv.callgraph             --------------------------
	.section	.nv.callgraph,"",@"SHT_CUDA_CALLGRAPH"
	.align	4
	.sectionentsize	8
	.align		4
        /*0000*/ 	.word	0x00000000
	.align		4
        /*0004*/ 	.word	0xffffffff
	.align		4
        /*0008*/ 	.word	0x00000000
	.align		4
        /*000c*/ 	.word	0xfffffffe
	.align		4
        /*0010*/ 	.word	0x00000000
	.align		4
        /*0014*/ 	.word	0xfffffffd
	.align		4
        /*0018*/ 	.word	0x00000000
	.align		4
        /*001c*/ 	.word	0xfffffffc


//--------------------- .nv.constant2._Z8winogradPaPsS_ --------------------------
	.section	.nv.constant2._Z8winogradPaPsS_,"a",@progbits
	.sectionflags	@""
	.align	4
.nv.constant2._Z8winogradPaPsS_:
        /*0000*/ 	.byte	0x00, 0x03, 0x00, 0x00, 0x90, 0x02, 0x00, 0x00, 0xa0, 0x04, 0x00, 0x00, 0x40, 0x04, 0x00, 0x00
        /*0010*/ 	.byte	0xd0, 0x03, 0x00, 0x00, 0xa0, 0x04, 0x00, 0x00, 0xd0, 0x05, 0x00, 0x00, 0x70, 0x05, 0x00, 0x00
        /*0020*/ 	.byte	0x40, 0x07, 0x00, 0x00, 0xf0, 0x06, 0x00, 0x00, 0x90, 0x06, 0x00, 0x00, 0x40, 0x07, 0x00, 0x00


//--------------------- .text._Z7paddingPaS_      --------------------------
	.section	.text._Z7paddingPaS_,"ax",@progbits
	.align	128
        .global         _Z7paddingPaS_
        .type           _Z7paddingPaS_,@function
        .size           _Z7paddingPaS_,(.L_x_78 - _Z7paddingPaS_)
        .other          _Z7paddingPaS_,@"STO_CUDA_ENTRY STV_DEFAULT"
_Z7paddingPaS_:
.text._Z7paddingPaS_:
[----:B------:R-:W-:Y:S01]  /*0000*/  LDC R1, c[0x0][0x37c] ;  /* 0x0000df00ff017b82 */ /* 0x000fe20000000800 */
[----:B------:R-:W0:Y:S01]  /*0010*/  S2R R5, SR_TID.X ;  /* 0x0000000000057919 */ /* 0x000e220000002100 */
[----:B------:R-:W0:Y:S01]  /*0020*/  LDCU UR4, c[0x0][0x360] ;  /* 0x00006c00ff0477ac */ /* 0x000e220008000800 */
[----:B------:R-:W-:Y:S01]  /*0030*/  BSSY.RECONVERGENT B0, `(.L_x_0) ;  /* 0x0000047000007945 */ /* 0x000fe20003800200 */
[----:B------:R-:W0:Y:S01]  /*0040*/  S2R R2, SR_TID.Y ;  /* 0x0000000000027919 */ /* 0x000e220000002200 */
[----:B------:R-:W1:Y:S01]  /*0050*/  LDCU.64 UR10, c[0x0][0x358] ;  /* 0x00006b00ff0a77ac */ /* 0x000e620008000a00 */
[----:B------:R-:W2:Y:S01]  /*0060*/  S2R R3, SR_CTAID.X ;  /* 0x0000000000037919 */ /* 0x000ea20000002500 */
[----:B0-----:R-:W-:-:S05]  /*0070*/  IMAD R0, R2, UR4, R5 ;  /* 0x0000000402007c24 */ /* 0x001fca000f8e0205 */
[----:B------:R-:W-:-:S13]  /*0080*/  ISETP.GT.U32.AND P0, PT, R0, 0x143, PT ;  /* 0x000001430000780c */ /* 0x000fda0003f04070 */
[----:B-12---:R-:W-:Y:S05]  /*0090*/  @P0 BRA `(.L_x_1) ;  /* 0x0000000400000947 */ /* 0x006fea0003800000 */
[----:B------:R-:W0:Y:S01]  /*00a0*/  LDC R7, c[0x0][0x364] ;  /* 0x0000d900ff077b82 */ /* 0x000e220000000800 */
[----:B------:R-:W-:Y:S01]  /*00b0*/  BSSY.RECONVERGENT B1, `(.L_x_2) ;  /* 0x000002c000017945 */ /* 0x000fe20003800200 */
[----:B0-----:R-:W-:-:S04]  /*00c0*/  IMAD R7, R7, UR4, RZ ;  /* 0x0000000407077c24 */ /* 0x001fc8000f8e02ff */
[----:B------:R-:W0:Y:S01]  /*00d0*/  I2F.U32.RP R10, R7 ;  /* 0x00000007000a7306 */ /* 0x000e220000209000 */
[--C-:B------:R-:W-:Y:S01]  /*00e0*/  IMAD.IADD R4, R0, 0x1, R7.reuse ;  /* 0x0000000100047824 */ /* 0x100fe200078e0207 */
[----:B------:R-:W-:Y:S01]  /*00f0*/  ISETP.NE.U32.AND P2, PT, R7, RZ, PT ;  /* 0x000000ff0700720c */ /* 0x000fe20003f45070 */
[----:B------:R-:W-:-:S03]  /*0100*/  IMAD.MOV R13, RZ, RZ, -R7 ;  /* 0x000000ffff0d7224 */ /* 0x000fc600078e0a07 */
[C---:B------:R-:W-:Y:S02]  /*0110*/  ISETP.GE.U32.AND P0, PT, R4.reuse, 0x144, PT ;  /* 0x000001440400780c */ /* 0x040fe40003f06070 */
[----:B------:R-:W-:Y:S02]  /*0120*/  VIMNMX.U32 R11, PT, PT, R4, 0x144, !PT ;  /* 0x00000144040b7848 */ /* 0x000fe40007fe0000 */
[----:B------:R-:W-:-:S04]  /*0130*/  SEL R6, RZ, 0x1, P0 ;  /* 0x00000001ff067807 */ /* 0x000fc80000000000 */
[----:B------:R-:W-:Y:S01]  /*0140*/  IADD3 R4, PT, PT, R11, -R4, -R6 ;  /* 0x800000040b047210 */ /* 0x000fe20007ffe806 */
[----:B0-----:R-:W0:Y:S02]  /*0150*/  MUFU.RCP R10, R10 ;  /* 0x0000000a000a7308 */ /* 0x001e240000001000 */
[----:B0-----:R-:W-:-:S06]  /*0160*/  VIADD R8, R10, 0xffffffe ;  /* 0x0ffffffe0a087836 */ /* 0x001fcc0000000000 */
[----:B------:R0:W1:Y:S02]  /*0170*/  F2I.FTZ.U32.TRUNC.NTZ R9, R8 ;  /* 0x0000000800097305 */ /* 0x000064000021f000 */
[----:B0-----:R-:W-:Y:S02]  /*0180*/  HFMA2 R8, -RZ, RZ, 0, 0 ;  /* 0x00000000ff087431 */ /* 0x001fe400000001ff */
[----:B-1----:R-:W-:-:S04]  /*0190*/  IMAD R13, R13, R9, RZ ;  /* 0x000000090d0d7224 */ /* 0x002fc800078e02ff */
[----:B------:R-:W-:-:S06]  /*01a0*/  IMAD.HI.U32 R9, R9, R13, R8 ;  /* 0x0000000d09097227 */ /* 0x000fcc00078e0008 */
[----:B------:R-:W-:-:S04]  /*01b0*/  IMAD.HI.U32 R9, R9, R4, RZ ;  /* 0x0000000409097227 */ /* 0x000fc800078e00ff */
[----:B------:R-:W-:-:S04]  /*01c0*/  IMAD.MOV R8, RZ, RZ, -R9 ;  /* 0x000000ffff087224 */ /* 0x000fc800078e0a09 */
[----:B------:R-:W-:-:S05]  /*01d0*/  IMAD R4, R7, R8, R4 ;  /* 0x0000000807047224 */ /* 0x000fca00078e0204 */
[----:B------:R-:W-:-:S13]  /*01e0*/  ISETP.GE.U32.AND P0, PT, R4, R7, PT ;  /* 0x000000070400720c */ /* 0x000fda0003f06070 */
[----:B------:R-:W-:Y:S02]  /*01f0*/  @P0 IMAD.IADD R4, R4, 0x1, -R7 ;  /* 0x0000000104040824 */ /* 0x000fe400078e0a07 */
[----:B------:R-:W-:-:S03]  /*0200*/  @P0 VIADD R9, R9, 0x1 ;  /* 0x0000000109090836 */ /* 0x000fc60000000000 */
[----:B------:R-:W-:-:S13]  /*0210*/  ISETP.GE.U32.AND P1, PT, R4, R7, PT ;  /* 0x000000070400720c */ /* 0x000fda0003f26070 */
[----:B------:R-:W-:Y:S02]  /*0220*/  @P1 IADD3 R9, PT, PT, R9, 0x1, RZ ;  /* 0x0000000109091810 */ /* 0x000fe40007ffe0ff */
[----:B------:R-:W-:-:S05]  /*0230*/  @!P2 LOP3.LUT R9, RZ, R7, RZ, 0x33, !PT ;  /* 0x00000007ff09a212 */ /* 0x000fca00078e33ff */
[----:B------:R-:W-:-:S05]  /*0240*/  IMAD.IADD R6, R6, 0x1, R9 ;  /* 0x0000000106067824 */ /* 0x000fca00078e0209 */
[C---:B------:R-:W-:Y:S02]  /*0250*/  LOP3.LUT R4, R6.reuse, 0x3, RZ, 0xc0, !PT ;  /* 0x0000000306047812 */ /* 0x040fe400078ec0ff */
[----:B------:R-:W-:Y:S02]  /*0260*/  ISETP.GE.U32.AND P1, PT, R6, 0x3, PT ;  /* 0x000000030600780c */ /* 0x000fe40003f26070 */
[----:B------:R-:W-:Y:S01]  /*0270*/  ISETP.NE.AND P0, PT, R4, 0x3, PT ;  /* 0x000000030400780c */ /* 0x000fe20003f05270 */
[----:B------:R-:W-:-:S12]  /*0280*/  IMAD.MOV.U32 R4, RZ, RZ, R0 ;  /* 0x000000ffff047224 */ /* 0x000fd800078e0000 */
[----:B------:R-:W-:Y:S05]  /*0290*/  @!P0 BRA `(.L_x_3) ;  /* 0x0000000000348947 */ /* 0x000fea0003800000 */
[----:B------:R-:W0:Y:S01]  /*02a0*/  S2R R9, SR_CgaCtaId ;  /* 0x0000000000097919 */ /* 0x000e220000008800 */
[----:B------:R-:W-:Y:S01]  /*02b0*/  VIADD R4, R6, 0x1 ;  /* 0x0000000106047836 */ /* 0x000fe20000000000 */
[----:B------:R-:W-:-:S04]  /*02c0*/  MOV R8, 0x400 ;  /* 0x0000040000087802 */ /* 0x000fc80000000f00 */
[----:B------:R-:W-:Y:S02]  /*02d0*/  LOP3.LUT R6, R4, 0x3, RZ, 0xc0, !PT ;  /* 0x0000000304067812 */ /* 0x000fe400078ec0ff */
[----:B------:R-:W-:-:S03]  /*02e0*/  MOV R4, R0 ;  /* 0x0000000000047202 */ /* 0x000fc60000000f00 */
[----:B------:R-:W-:Y:S01]  /*02f0*/  IMAD.MOV R6, RZ, RZ, -R6 ;  /* 0x000000ffff067224 */ /* 0x000fe200078e0a06 */
[----:B0-----:R-:W-:-:S07]  /*0300*/  LEA R9, R9, R8, 0x18 ;  /* 0x0000000809097211 */ /* 0x001fce00078ec0ff */
.L_x_4:
[----:B------:R-:W-:Y:S01]  /*0310*/  IMAD.IADD R8, R9, 0x1, R4 ;  /* 0x0000000109087824 */ /* 0x000fe200078e0204 */
[----:B------:R-:W-:Y:S01]  /*0320*/  IADD3 R4, PT, PT, R7, R4, RZ ;  /* 0x0000000407047210 */ /* 0x000fe20007ffe0ff */
[----:B------:R-:W-:-:S03]  /*0330*/  VIADD R6, R6, 0x1 ;  /* 0x0000000106067836 */ /* 0x000fc60000000000 */
[----:B------:R0:W-:Y:S02]  /*0340*/  STS.U8 [R8], RZ ;  /* 0x000000ff08007388 */ /* 0x0001e40000000000 */
[----:B------:R-:W-:-:S13]  /*0350*/  ISETP.NE.AND P0, PT, R6, RZ, PT ;  /* 0x000000ff0600720c */ /* 0x000fda0003f05270 */
[----:B0-----:R-:W-:Y:S05]  /*0360*/  @P0 BRA `(.L_x_4) ;  /* 0xfffffffc00e80947 */ /* 0x001fea000383ffff */
.L_x_3:
[----:B------:R-:W-:Y:S05]  /*0370*/  BSYNC.RECONVERGENT B1 ;  /* 0x0000000000017941 */ /* 0x000fea0003800200 */
.L_x_2:
[----:B------:R-:W-:Y:S05]  /*0380*/  @!P1 BRA `(.L_x_1) ;  /* 0x0000000000449947 */ /* 0x000fea0003800000 */
[----:B------:R-:W0:Y:S01]  /*0390*/  S2R R9, SR_CgaCtaId ;  /* 0x0000000000097919 */ /* 0x000e220000008800 */
[----:B------:R-:W-:-:S04]  /*03a0*/  MOV R6, 0x400 ;  /* 0x0000040000067802 */ /* 0x000fc80000000f00 */
[----:B0-----:R-:W-:-:S05]  /*03b0*/  LEA R12, R9, R6, 0x18 ;  /* 0x00000006090c7211 */ /* 0x001fca00078ec0ff */
[C-C-:B------:R-:W-:Y:S02]  /*03c0*/  IMAD.IADD R9, R7.reuse, 0x1, R12.reuse ;  /* 0x0000000107097824 */ /* 0x140fe400078e020c */
[C-C-:B------:R-:W-:Y:S02]  /*03d0*/  IMAD R11, R7.reuse, 0x2, R12.reuse ;  /* 0x00000002070b7824 */ /* 0x140fe400078e020c */
[----:B------:R-:W-:-:S07]  /*03e0*/  IMAD R13, R7, 0x3, R12 ;  /* 0x00000003070d7824 */ /* 0x000fce00078e020c */
.L_x_5:
[--C-:B0-----:R-:W-:Y:S01]  /*03f0*/  IMAD.IADD R14, R12, 0x1, R4.reuse ;  /* 0x000000010c0e7824 */ /* 0x101fe200078e0204 */
[----:B------:R-:W-:Y:S01]  /*0400*/  IADD3 R6, PT, PT, R9, R4, RZ ;  /* 0x0000000409067210 */ /* 0x000fe20007ffe0ff */
[--C-:B------:R-:W-:Y:S02]  /*0410*/  IMAD.IADD R8, R11, 0x1, R4.reuse ;  /* 0x000000010b087824 */ /* 0x100fe400078e0204 */
[--C-:B------:R-:W-:Y:S01]  /*0420*/  IMAD.IADD R10, R13, 0x1, R4.reuse ;  /* 0x000000010d0a7824 */ /* 0x100fe200078e0204 */
[----:B------:R0:W-:Y:S01]  /*0430*/  STS.U8 [R14], RZ ;  /* 0x000000ff0e007388 */ /* 0x0001e20000000000 */
[----:B------:R-:W-:-:S03]  /*0440*/  IMAD R4, R7, 0x4, R4 ;  /* 0x0000000407047824 */ /* 0x000fc600078e0204 */
[----:B------:R0:W-:Y:S02]  /*0450*/  STS.U8 [R6], RZ ;  /* 0x000000ff06007388 */ /* 0x0001e40000000000 */
[----:B------:R-:W-:Y:S02]  /*0460*/  ISETP.GE.U32.AND P0, PT, R4, 0x144, PT ;  /* 0x000001440400780c */ /* 0x000fe40003f06070 */
[----:B------:R0:W-:Y:S04]  /*0470*/  STS.U8 [R8], RZ ;  /* 0x000000ff08007388 */ /* 0x0001e80000000000 */
[----:B------:R0:W-:Y:S07]  /*0480*/  STS.U8 [R10], RZ ;  /* 0x000000ff0a007388 */ /* 0x0001ee0000000000 */
[----:B------:R-:W-:Y:S05]  /*0490*/  @!P0 BRA `(.L_x_5) ;  /* 0xfffffffc00d48947 */ /* 0x000fea000383ffff */
.L_x_1:
[----:B------:R-:W-:Y:S05]  /*04a0*/  BSYNC.RECONVERGENT B0 ;  /* 0x0000000000007941 */ /* 0x000fea0003800200 */
.L_x_0:
[----:B------:R-:W1:Y:S01]  /*04b0*/  LDCU.64 UR6, c[0x0][0x380] ;  /* 0x00007000ff0677ac */ /* 0x000e620008000a00 */
[----:B0-----:R-:W-:-:S05]  /*04c0*/  LEA R6, R2, R5, 0x4 ;  /* 0x0000000502067211 */ /* 0x001fca00078e20ff */
[----:B------:R-:W-:Y:S01]  /*04d0*/  IMAD R5, R3, 0x100, R6 ;  /* 0x0000010003057824 */ /* 0x000fe200078e0206 */
[----:B------:R-:W-:Y:S04]  /*04e0*/  BAR.SYNC.DEFER_BLOCKING 0x0 ;  /* 0x0000000000007b1d */ /* 0x000fe80000010000 */
[----:B-1----:R-:W-:-:S04]  /*04f0*/  IADD3 R4, P0, PT, R5, UR6, RZ ;  /* 0x0000000605047c10 */ /* 0x002fc8000ff1e0ff */
[----:B------:R-:W-:-:S05]  /*0500*/  LEA.HI.X.SX32 R5, R5, UR7, 0x1, P0 ;  /* 0x0000000705057c11 */ /* 0x000fca00080f0eff */
[----:B------:R-:W2:Y:S01]  /*0510*/  LDG.E.U8 R4, desc[UR10][R4.64] ;  /* 0x0000000a04047981 */ /* 0x000ea2000c1e1100 */
[----:B------:R-:W0:Y:S01]  /*0520*/  S2UR UR6, SR_CgaCtaId ;  /* 0x00000000000679c3 */ /* 0x000e220000008800 */
[----:B------:R-:W-:Y:S01]  /*0530*/  UMOV UR5, 0x400 ;  /* 0x0000040000057882 */ /* 0x000fe20000000000 */
[----:B------:R-:W-:Y:S01]  /*0540*/  IMAD R7, R2, 0x2, R6 ;  /* 0x0000000202077824 */ /* 0x000fe200078e0206 */
[----:B------:R-:W-:Y:S01]  /*0550*/  ISETP.GT.U32.AND P0, PT, R0, 0x143, PT ;  /* 0x000001430000780c */ /* 0x000fe20003f04070 */
[----:B0-----:R-:W-:-:S09]  /*0560*/  ULEA UR5, UR6, UR5, 0x18 ;  /* 0x0000000506057291 */ /* 0x001fd2000f8ec0ff */
[----:B--2---:R0:W-:Y:S01]  /*0570*/  STS.U8 [R7+UR5+0x13], R4 ;  /* 0x0000130407007988 */ /* 0x0041e20008000005 */
[----:B------:R-:W-:Y:S06]  /*0580*/  BAR.SYNC.DEFER_BLOCKING 0x0 ;  /* 0x0000000000007b1d */ /* 0x000fec0000010000 */
[----:B------:R-:W-:Y:S05]  /*0590*/  @P0 EXIT ;  /* 0x000000000000094d */ /* 0x000fea0003800000 */
[----:B------:R-:W1:Y:S01]  /*05a0*/  LDCU UR6, c[0x0][0x364] ;  /* 0x00006c80ff0677ac */ /* 0x000e620008000800 */
[----:B------:R-:W-:Y:S01]  /*05b0*/  BSSY.RECONVERGENT B0, `(.L_x_6) ;  /* 0x0000031000007945 */ /* 0x000fe20003800200 */
[----:B-1----:R-:W-:-:S06]  /*05c0*/  UIMAD UR4, UR4, UR6, URZ ;  /* 0x00000006040472a4 */ /* 0x002fcc000f8e02ff */
[----:B------:R-:W-:Y:S01]  /*05d0*/  VIADD R2, R0, UR4 ;  /* 0x0000000400027c36 */ /* 0x000fe20008000000 */
[----:B------:R-:W-:Y:S02]  /*05e0*/  IADD3 R9, PT, PT, RZ, -UR4, RZ ;  /* 0x80000004ff097c10 */ /* 0x000fe4000fffe0ff */
[----:B------:R-:W1:Y:S01]  /*05f0*/  I2F.U32.RP R8, UR4 ;  /* 0x0000000400087d06 */ /* 0x000e620008209000 */
[----:B------:R-:W-:Y:S02]  /*0600*/  ISETP.NE.U32.AND P2, PT, RZ, UR4, PT ;  /* 0x00000004ff007c0c */ /* 0x000fe4000bf45070 */
[C---:B------:R-:W-:Y:S02]  /*0610*/  ISETP.GE.U32.AND P0, PT, R2.reuse, 0x144, PT ;  /* 0x000001440200780c */ /* 0x040fe40003f06070 */
[----:B0-----:R-:W-:Y:S02]  /*0620*/  VIMNMX.U32 R7, PT, PT, R2, 0x144, !PT ;  /* 0x0000014402077848 */ /* 0x001fe40007fe0000 */
[----:B------:R-:W-:-:S04]  /*0630*/  SEL R6, RZ, 0x1, P0 ;  /* 0x00000001ff067807 */ /* 0x000fc80000000000 */
[----:B------:R-:W-:Y:S01]  /*0640*/  IADD3 R7, PT, PT, R7, -R2, -R6 ;  /* 0x8000000207077210 */ /* 0x000fe20007ffe806 */
[----:B-1----:R-:W0:Y:S02]  /*0650*/  MUFU.RCP R8, R8 ;  /* 0x0000000800087308 */ /* 0x002e240000001000 */
[----:B0-----:R-:W-:-:S06]  /*0660*/  VIADD R4, R8, 0xffffffe ;  /* 0x0ffffffe08047836 */ /* 0x001fcc0000000000 */
[----:B------:R0:W1:Y:S02]  /*0670*/  F2I.FTZ.U32.TRUNC.NTZ R5, R4 ;  /* 0x0000000400057305 */ /* 0x000064000021f000 */
[----:B0-----:R-:W-:Y:S02]  /*0680*/  IMAD.MOV.U32 R4, RZ, RZ, RZ ;  /* 0x000000ffff047224 */ /* 0x001fe400078e00ff */
[----:B-1----:R-:W-:-:S04]  /*0690*/  IMAD R9, R9, R5, RZ ;  /* 0x0000000509097224 */ /* 0x002fc800078e02ff */
[----:B------:R-:W-:-:S06]  /*06a0*/  IMAD.HI.U32 R8, R5, R9, R4 ;  /* 0x0000000905087227 */ /* 0x000fcc00078e0004 */
[----:B------:R-:W-:-:S04]  /*06b0*/  IMAD.HI.U32 R5, R8, R7, RZ ;  /* 0x0000000708057227 */ /* 0x000fc800078e00ff */
[----:B------:R-:W-:-:S04]  /*06c0*/  IMAD.MOV R2, RZ, RZ, -R5 ;  /* 0x000000ffff027224 */ /* 0x000fc800078e0a05 */
[----:B------:R-:W-:-:S05]  /*06d0*/  IMAD R7, R2, UR4, R7 ;  /* 0x0000000402077c24 */ /* 0x000fca000f8e0207 */
[----:B------:R-:W-:-:S13]  /*06e0*/  ISETP.GE.U32.AND P0, PT, R7, UR4, PT ;  /* 0x0000000407007c0c */ /* 0x000fda000bf06070 */
[----:B------:R-:W-:Y:S01]  /*06f0*/  @P0 IADD3 R7, PT, PT, R7, -UR4, RZ ;  /* 0x8000000407070c10 */ /* 0x000fe2000fffe0ff */
[----:B------:R-:W-:-:S03]  /*0700*/  @P0 VIADD R5, R5, 0x1 ;  /* 0x0000000105050836 */ /* 0x000fc60000000000 */
[----:B------:R-:W-:-:S13]  /*0710*/  ISETP.GE.U32.AND P1, PT, R7, UR4, PT ;  /* 0x0000000407007c0c */ /* 0x000fda000bf26070 */
[----:B------:R-:W-:Y:S01]  /*0720*/  @P1 VIADD R5, R5, 0x1 ;  /* 0x0000000105051836 */ /* 0x000fe20000000000 */
[----:B------:R-:W-:-:S05]  /*0730*/  @!P2 LOP3.LUT R5, RZ, UR4, RZ, 0x33, !PT ;  /* 0x00000004ff05ac12 */ /* 0x000fca000f8e33ff */
[----:B------:R-:W-:-:S05]  /*0740*/  IMAD.IADD R4, R6, 0x1, R5 ;  /* 0x0000000106047824 */ /* 0x000fca00078e0205 */
[C---:B------:R-:W-:Y:S02]  /*0750*/  LOP3.LUT R2, R4.reuse, 0x3, RZ, 0xc0, !PT ;  /* 0x0000000304027812 */ /* 0x040fe400078ec0ff */
[----:B------:R-:W-:Y:S02]  /*0760*/  ISETP.GE.U32.AND P0, PT, R4, 0x3, PT ;  /* 0x000000030400780c */ /* 0x000fe40003f06070 */
[----:B------:R-:W-:-:S13]  /*0770*/  ISETP.NE.AND P1, PT, R2, 0x3, PT ;  /* 0x000000030200780c */ /* 0x000fda0003f25270 */
[----:B------:R-:W-:Y:S05]  /*0780*/  @!P1 BRA `(.L_x_7) ;  /* 0x00000000004c9947 */ /* 0x000fea0003800000 */
[----:B------:R-:W0:Y:S01]  /*0790*/  LDC R5, c[0x0][0x360] ;  /* 0x0000d800ff057b82 */ /* 0x000e220000000800 */
[----:B------:R-:W1:Y:S01]  /*07a0*/  LDCU.64 UR8, c[0x0][0x388] ;  /* 0x00007100ff0877ac */ /* 0x000e620008000a00 */
[----:B------:R-:W-:Y:S01]  /*07b0*/  IMAD R2, R3, 0x144, R0 ;  /* 0x0000014403027824 */ /* 0x000fe200078e0200 */
[----:B------:R-:W-:-:S04]  /*07c0*/  IADD3 R4, PT, PT, R4, 0x1, RZ ;  /* 0x0000000104047810 */ /* 0x000fc80007ffe0ff */
[----:B-1----:R-:W-:Y:S02]  /*07d0*/  IADD3 R11, P1, PT, R2, UR8, RZ ;  /* 0x00000008020b7c10 */ /* 0x002fe4000ff3e0ff */
[----:B------:R-:W-:Y:S01]  /*07e0*/  LOP3.LUT R2, R4, 0x3, RZ, 0xc0, !PT ;  /* 0x0000000304027812 */ /* 0x000fe200078ec0ff */
[----:B0-----:R-:W-:-:S04]  /*07f0*/  IMAD.WIDE.U32 R4, R5, UR6, RZ ;  /* 0x0000000605047c25 */ /* 0x001fc8000f8e00ff */
[----:B------:R-:W-:Y:S02]  /*0800*/  IMAD.X R8, RZ, RZ, UR9, P1 ;  /* 0x00000009ff087e24 */ /* 0x000fe400088e06ff */
[----:B------:R-:W-:-:S07]  /*0810*/  IMAD.MOV R2, RZ, RZ, -R2 ;  /* 0x000000ffff027224 */ /* 0x000fce00078e0a02 */
.L_x_8:
[----:B0-----:R0:W1:Y:S01]  /*0820*/  LDS.U8 R9, [R0+UR5] ;  /* 0x0000000500097984 */ /* 0x0010620008000000 */
[-C--:B------:R-:W-:Y:S01]  /*0830*/  MOV R6, R11.reuse ;  /* 0x0000000b00067202 */ /* 0x080fe20000000f00 */
[----:B------:R-:W-:Y:S01]  /*0840*/  IMAD.MOV.U32 R7, RZ, RZ, R8 ;  /* 0x000000ffff077224 */ /* 0x000fe200078e0008 */
[----:B------:R-:W-:Y:S01]  /*0850*/  IADD3 R11, P2, PT, R4, R11, RZ ;  /* 0x0000000b040b7210 */ /* 0x000fe20007f5e0ff */
[----:B------:R-:W-:Y:S01]  /*0860*/  VIADD R2, R2, 0x1 ;  /* 0x0000000102027836 */ /* 0x000fe20000000000 */
[----:B0-----:R-:W-:-:S03]  /*0870*/  IADD3 R0, PT, PT, R0, UR4, RZ ;  /* 0x0000000400007c10 */ /* 0x001fc6000fffe0ff */
[----:B------:R-:W-:Y:S01]  /*0880*/  IMAD.X R8, R5, 0x1, R8, P2 ;  /* 0x0000000105087824 */ /* 0x000fe200010e0608 */
[----:B------:R-:W-:Y:S01]  /*0890*/  ISETP.NE.AND P1, PT, R2, RZ, PT ;  /* 0x000000ff0200720c */ /* 0x000fe20003f25270 */
[----:B-1----:R0:W-:-:S12]  /*08a0*/  STG.E.U8 desc[UR10][R6.64], R9 ;  /* 0x0000000906007986 */ /* 0x0021d8000c10110a */
[----:B------:R-:W-:Y:S05]  /*08b0*/  @P1 BRA `(.L_x_8) ;  /* 0xfffffffc00d81947 */ /* 0x000fea000383ffff */
.L_x_7:
[----:B------:R-:W-:Y:S05]  /*08c0*/  BSYNC.RECONVERGENT B0 ;  /* 0x0000000000007941 */ /* 0x000fea0003800200 */
.L_x_6:
[----:B------:R-:W-:Y:S05]  /*08d0*/  @!P0 EXIT ;  /* 0x000000000000894d */ /* 0x000fea0003800000 */
[----:B------:R-:W-:Y:S01]  /*08e0*/  IMAD R10, R3, 0x144, R0 ;  /* 0x00000144030a7824 */ /* 0x000fe200078e0200 */
[----:B------:R-:W1:Y:S01]  /*08f0*/  LDCU.64 UR12, c[0x0][0x388] ;  /* 0x00007100ff0c77ac */ /* 0x000e620008000a00 */
[----:B------:R-:W-:-:S03]  /*0900*/  IMAD.U32 R23, RZ, RZ, UR4 ;  /* 0x00000004ff177e24 */ /* 0x000fc6000f8e00ff */
[----:B------:R-:W-:Y:S01]  /*0910*/  IADD3 R11, PT, PT, R10, UR4, RZ ;  /* 0x000000040a0b7c10 */ /* 0x000fe2000fffe0ff */
[C-C-:B------:R-:W-:Y:S01]  /*0920*/  IMAD R12, R23.reuse, 0x2, R10.reuse ;  /* 0x00000002170c7824 */ /* 0x140fe200078e020a */
[----:B------:R-:W-:Y:S01]  /*0930*/  UIADD3 UR6, UPT, UPT, UR5, UR4, URZ ;  /* 0x0000000405067290 */ /* 0x000fe2000fffe0ff */
[----:B------:R-:W-:Y:S01]  /*0940*/  IMAD R13, R23, 0x3, R10 ;  /* 0x00000003170d7824 */ /* 0x000fe200078e020a */
[----:B------:R-:W-:Y:S02]  /*0950*/  ULEA UR7, UR4, UR5, 0x1 ;  /* 0x0000000504077291 */ /* 0x000fe4000f8e08ff */
[----:B------:R-:W-:-:S12]  /*0960*/  UIMAD UR8, UR4, 0x3, UR5 ;  /* 0x00000003040878a4 */ /* 0x000fd8000f8e0205 */
.L_x_9:
[----:B--2---:R-:W2:Y:S01]  /*0970*/  LDS.U8 R15, [R0+UR5] ;  /* 0x00000005000f7984 */ /* 0x004ea20008000000 */
[----:B-1----:R-:W-:Y:S01]  /*0980*/  IADD3 R2, P0, PT, R10, UR12, RZ ;  /* 0x0000000c0a027c10 */ /* 0x002fe2000ff1e0ff */
[----:B------:R-:W-:Y:S01]  /*0990*/  IMAD R10, R23, 0x4, R10 ;  /* 0x00000004170a7824 */ /* 0x000fe200078e020a */
[----:B------:R-:W-:Y:S01]  /*09a0*/  IADD3 R4, P1, PT, R11, UR12, RZ ;  /* 0x0000000c0b047c10 */ /* 0x000fe2000ff3e0ff */
[----:B------:R-:W1:Y:S01]  /*09b0*/  LDS.U8 R17, [R0+UR6] ;  /* 0x0000000600117984 */ /* 0x000e620008000000 */
[----:B0-----:R-:W-:Y:S01]  /*09c0*/  IADD3 R6, P2, PT, R12, UR12, RZ ;  /* 0x0000000c0c067c10 */ /* 0x001fe2000ff5e0ff */
[----:B------:R-:W-:Y:S01]  /*09d0*/  IMAD.X R3, RZ, RZ, UR13, P0 ;  /* 0x0000000dff037e24 */ /* 0x000fe200080e06ff */
[----:B------:R-:W-:Y:S01]  /*09e0*/  IADD3 R8, P3, PT, R13, UR12, RZ ;  /* 0x0000000c0d087c10 */ /* 0x000fe2000ff7e0ff */
[----:B------:R-:W0:Y:S01]  /*09f0*/  LDS.U8 R19, [R0+UR7] ;  /* 0x0000000700137984 */ /* 0x000e220008000000 */
[----:B------:R-:W-:Y:S01]  /*0a00*/  IADD3.X R5, PT, PT, RZ, UR13, RZ, P1, !PT ;  /* 0x0000000dff057c10 */ /* 0x000fe20008ffe4ff */
[----:B------:R-:W-:Y:S01]  /*0a10*/  IMAD.X R7, RZ, RZ, UR13, P2 ;  /* 0x0000000dff077e24 */ /* 0x000fe200090e06ff */
[----:B------:R-:W-:Y:S01]  /*0a20*/  LEA R13, R23, R13, 0x2 ;  /* 0x0000000d170d7211 */ /* 0x000fe200078e10ff */
[----:B------:R3:W4:Y:S01]  /*0a30*/  LDS.U8 R21, [R0+UR8] ;  /* 0x0000000800157984 */ /* 0x0007220008000000 */
[----:B------:R-:W-:-:S02]  /*0a40*/  IMAD.X R9, RZ, RZ, UR13, P3 ;  /* 0x0000000dff097e24 */ /* 0x000fc400098e06ff */
[C---:B------:R-:W-:Y:S02]  /*0a50*/  IMAD R11, R23.reuse, 0x4, R11 ;  /* 0x00000004170b7824 */ /* 0x040fe400078e020b */
[C---:B------:R-:W-:Y:S01]  /*0a60*/  IMAD R12, R23.reuse, 0x4, R12 ;  /* 0x00000004170c7824 */ /* 0x040fe200078e020c */
[----:B---3--:R-:W-:-:S04]  /*0a70*/  LEA R0, R23, R0, 0x2 ;  /* 0x0000000017007211 */ /* 0x008fc800078e10ff */
[----:B------:R-:W-:Y:S01]  /*0a80*/  ISETP.GE.U32.AND P0, PT, R0, 0x144, PT ;  /* 0x000001440000780c */ /* 0x000fe20003f06070 */
[----:B--2---:R2:W-:Y:S04]  /*0a90*/  STG.E.U8 desc[UR10][R2.64], R15 ;  /* 0x0000000f02007986 */ /* 0x0045e8000c10110a */
[----:B-1----:R2:W-:Y:S04]  /*0aa0*/  STG.E.U8 desc[UR10][R4.64], R17 ;  /* 0x0000001104007986 */ /* 0x0025e8000c10110a */
[----:B0-----:R2:W-:Y:S04]  /*0ab0*/  STG.E.U8 desc[UR10][R6.64], R19 ;  /* 0x0000001306007986 */ /* 0x0015e8000c10110a */
[----:B----4-:R2:W-:Y:S01]  /*0ac0*/  STG.E.U8 desc[UR10][R8.64], R21 ;  /* 0x0000001508007986 */ /* 0x0105e2000c10110a */
[----:B------:R-:W-:Y:S05]  /*0ad0*/  @!P0 BRA `(.L_x_9) ;  /* 0xfffffffc00a48947 */ /* 0x000fea000383ffff */
[----:B------:R-:W-:Y:S05]  /*0ae0*/  EXIT ;  /* 0x000000000000794d */ /* 0x000fea0003800000 */
.L_x_10:
[----:B------:R-:W-:-:S00]  /*0af0*/  BRA `(.L_x_10) ;  /* 0xfffffffc00fc7947 */ /* 0x000fc0000383ffff */
[----:B------:R-:W-:-:S00]  /*0b00*/  NOP ;  /* 0x0000000000007918 */ /* 0x000fc00000000000 */
[----:B------:R-:W-:-:S00]  /*0b10*/  NOP ;  /* 0x0000000000007918 */ /* 0x000fc00000000000 */
[----:B------:R-:W-:-:S00]  /*0b20*/  NOP ;  /* 0x0000000000007918 */ /* 0x000fc00000000000 */
[----:B------:R-:W-:-:S00]  /*0b30*/  NOP ;  /* 0x0000000000007918 */ /* 0x000fc00000000000 */
[----:B------:R-:W-:-:S00]  /*0b40*/  NOP ;  /* 0x0000000000007918 */ /* 0x000fc00000000000 */
[----:B------:R-:W-:-:S00]  /*0b50*/  NOP ;  /* 0x0000000000007918 */ /* 0x000fc00000000000 */
[----:B------:R-:W-:-:S00]  /*0b60*/  NOP ;  /* 0x0000000000007918 */ /* 0x000fc00000000000 */
[----:B------:R-:W-:-:S00]  /*0b70*/  NOP ;  /* 0x0000000000007918 */ /* 0x000fc00000000000 */
.L_x_78:


//--------------------- .text._Z8winogradPaPsS_   --------------------------
	.section	.text._Z8winogradPaPsS_,"ax",@progbits
	.align	128
        .global         _Z8winogradPaPsS_
        .type           _Z8winogradPaPsS_,@function
        .size           _Z8winogradPaPsS_,(.L_x_79 - _Z8winogradPaPsS_)
        .other          _Z8winogradPaPsS_,@"STO_CUDA_ENTRY STV_DEFAULT"
_Z8winogradPaPsS_:
.text._Z8winogradPaPsS_:
[----:B------:R-:W-:Y:S01]  /*0000*/  LDC R1, c[0x0][0x37c] ;  /* 0x0000df00ff017b82 */ /* 0x000fe20000000800 */
[----:B------:R-:W0:Y:S01]  /*0010*/  S2R R2, SR_CTAID.X ;  /* 0x0000000000027919 */ /* 0x000e220000002500 */
[----:B------:R-:W1:Y:S01]  /*0020*/  LDCU.64 UR4, c[0x0][0x380] ;  /* 0x00007000ff0477ac */ /* 0x000e620008000a00 */
[----:B------:R-:W2:Y:S01]  /*0030*/  S2R R9, SR_TID.X ;  /* 0x0000000000097919 */ /* 0x000ea20000002100 */
[----:B------:R-:W3:Y:S01]  /*0040*/  LDCU.64 UR8, c[0x0][0x358] ;  /* 0x00006b00ff0877ac */ /* 0x000ee20008000a00 */
[----:B------:R-:W4:Y:S01]  /*0050*/  S2R R8, SR_TID.Y ;  /* 0x0000000000087919 */ /* 0x000f220000002200 */
[----:B------:R-:W4:Y:S01]  /*0060*/  S2R R3, SR_CTAID.Y ;  /* 0x0000000000037919 */ /* 0x000f220000002600 */
[----:B------:R-:W5:Y:S01]  /*0070*/  S2R R4, SR_TID.Z ;  /* 0x0000000000047919 */ /* 0x000f620000002300 */
[----:B0-----:R-:W-:-:S04]  /*0080*/  IMAD.SHL.U32 R2, R2, 0x2, RZ ;  /* 0x0000000202027824 */ /* 0x001fc800078e00ff */
[----:B--2---:R-:W-:Y:S02]  /*0090*/  IMAD.IADD R5, R2, 0x1, R9 ;  /* 0x0000000102057824 */ /* 0x004fe400078e0209 */
[----:B----4-:R-:W-:Y:S02]  /*00a0*/  IMAD R0, R3, 0x2, R8 ;  /* 0x0000000203007824 */ /* 0x010fe400078e0208 */
[----:B-----5:R-:W-:-:S04]  /*00b0*/  IMAD R5, R4, 0x144, R5 ;  /* 0x0000014404057824 */ /* 0x020fc800078e0205 */
[----:B------:R-:W-:-:S05]  /*00c0*/  IMAD R0, R0, 0x12, R5 ;  /* 0x0000001200007824 */ /* 0x000fca00078e0205 */
[----:B-1----:R-:W-:-:S04]  /*00d0*/  IADD3 R6, P0, PT, R0, UR4, RZ ;  /* 0x0000000400067c10 */ /* 0x002fc8000ff1e0ff */
[----:B------:R-:W-:-:S05]  /*00e0*/  LEA.HI.X.SX32 R7, R0, UR5, 0x1, P0 ;  /* 0x0000000500077c11 */ /* 0x000fca00080f0eff */
[----:B---3--:R0:W2:Y:S01]  /*00f0*/  LDG.E.U8 R6, desc[UR8][R6.64] ;  /* 0x0000000806067981 */ /* 0x0080a2000c1e1100 */
[----:B------:R-:W1:Y:S01]  /*0100*/  S2UR UR7, SR_CgaCtaId ;  /* 0x00000000000779c3 */ /* 0x000e620000008800 */
[----:B------:R-:W-:Y:S01]  /*0110*/  UMOV UR4, 0x400 ;  /* 0x0000040000047882 */ /* 0x000fe20000000000 */
[C---:B------:R-:W-:Y:S01]  /*0120*/  IMAD R5, R8.reuse, 0x4, R9 ;  /* 0x0000000408057824 */ /* 0x040fe200078e0209 */
[----:B------:R-:W-:Y:S01]  /*0130*/  UIADD3 UR5, UPT, UPT, UR4, 0x1200, URZ ;  /* 0x0000120004057890 */ /* 0x000fe2000fffe0ff */
[----:B------:R-:W-:Y:S01]  /*0140*/  ISETP.GT.AND P0, PT, R8, 0x1, PT ;  /* 0x000000010800780c */ /* 0x000fe20003f04270 */
[----:B------:R-:W-:Y:S02]  /*0150*/  BSSY.RECONVERGENT B0, `(.L_x_11) ;  /* 0x0000035000007945 */ /* 0x000fe40003800200 */
[----:B-1----:R-:W-:Y:S02]  /*0160*/  ULEA UR5, UR7, UR5, 0x18 ;  /* 0x0000000507057291 */ /* 0x002fe4000f8ec0ff */
[----:B------:R-:W-:-:S04]  /*0170*/  ULEA UR6, UR7, UR4, 0x18 ;  /* 0x0000000407067291 */ /* 0x000fc8000f8ec0ff */
[C---:B------:R-:W-:Y:S02]  /*0180*/  LEA R11, R4.reuse, UR5, 0x6 ;  /* 0x00000005040b7c11 */ /* 0x040fe4000f8e30ff */
[----:B------:R-:W-:Y:S01]  /*0190*/  LEA R12, R4, UR6, 0x4 ;  /* 0x00000006040c7c11 */ /* 0x000fe2000f8e20ff */
[----:B------:R-:W-:Y:S02]  /*01a0*/  UIADD3 UR6, UPT, UPT, UR4, 0x200, URZ ;  /* 0x0000020004067890 */ /* 0x000fe4000fffe0ff */
[----:B------:R-:W-:Y:S02]  /*01b0*/  IMAD R0, R8, 0x10, R11 ;  /* 0x0000001008007824 */ /* 0x000fe400078e020b */
[----:B0-----:R-:W-:Y:S01]  /*01c0*/  IMAD.IADD R7, R5, 0x1, R12 ;  /* 0x0000000105077824 */ /* 0x001fe200078e020c */
[----:B------:R-:W-:Y:S01]  /*01d0*/  ULEA UR6, UR7, UR6, 0x18 ;  /* 0x0000000607067291 */ /* 0x000fe2000f8ec0ff */
[----:B------:R-:W-:Y:S02]  /*01e0*/  IMAD R10, R9, 0x4, R0 ;  /* 0x00000004090a7824 */ /* 0x000fe400078e0200 */
[----:B------:R-:W-:-:S03]  /*01f0*/  IMAD R0, R4, 0x10, R5 ;  /* 0x0000001004007824 */ /* 0x000fc600078e0205 */
[----:B------:R0:W-:Y:S01]  /*0200*/  STS [R10], RZ ;  /* 0x000000ff0a007388 */ /* 0x0001e20000000800 */
[----:B------:R-:W-:-:S03]  /*0210*/  LEA R5, R4, UR6, 0x6 ;  /* 0x0000000604057c11 */ /* 0x000fc6000f8e30ff */
[----:B--2---:R0:W-:Y:S01]  /*0220*/  STS.U8 [R7], R6 ;  /* 0x0000000607007388 */ /* 0x0041e20000000000 */
[----:B------:R-:W-:Y:S05]  /*0230*/  @P0 BRA `(.L_x_12) ;  /* 0x00000000004c0947 */ /* 0x000fea0003800000 */
[----:B0-----:R-:W-:-:S05]  /*0240*/  VIMNMX.U32 R6, PT, PT, R8, 0x2, PT ;  /* 0x0000000208067848 */ /* 0x001fca0003fe0000 */
[----:B------:R-:W-:-:S04]  /*0250*/  IMAD.SHL.U32 R10, R6, 0x4, RZ ;  /* 0x00000004060a7824 */ /* 0x000fc800078e00ff */
[----:B------:R-:W0:Y:S02]  /*0260*/  LDC R6, c[0x2][R10] ;  /* 0x008000000a067b82 */ /* 0x000e240000000800 */
[----:B0-----:R-:W-:-:S04]  /*0270*/  SHF.R.S32.HI R7, RZ, 0x1f, R6 ;  /* 0x0000001fff077819 */ /* 0x001fc80000011406 */
.L_x_61:
[----:B------:R-:W-:Y:S05]  /*0280*/  BRX R6 -0x290                                                   (*"BRANCH_TARGETS .L_x_62,.L_x_63,.L_x_13"*) ;  /* 0xfffffffc065c7949 */ /* 0x000fea000383ffff */
.L_x_63:
[C---:B------:R-:W-:Y:S01]  /*0290*/  LEA R12, R9.reuse, R12, 0x2 ;  /* 0x0000000c090c7211 */ /* 0x040fe200078e10ff */
[----:B------:R-:W-:-:S04]  /*02a0*/  IMAD R11, R9, 0x4, R5 ;  /* 0x00000004090b7824 */ /* 0x000fc800078e0205 */
[----:B------:R-:W-:Y:S04]  /*02b0*/  LDS.S8 R6, [R12+0x1] ;  /* 0x000001000c067984 */ /* 0x000fe80000000200 */
[----:B------:R-:W0:Y:S02]  /*02c0*/  LDS.S8 R7, [R12+0x2] ;  /* 0x000002000c077984 */ /* 0x000e240000000200 */
[----:B0-----:R-:W-:-:S05]  /*02d0*/  IMAD.IADD R6, R6, 0x1, R7 ;  /* 0x0000000106067824 */ /* 0x001fca00078e0207 */
[----:B------:R0:W-:Y:S01]  /*02e0*/  STS [R11+0x10], R6 ;  /* 0x000010060b007388 */ /* 0x0001e20000000800 */
[----:B------:R-:W-:Y:S05]  /*02f0*/  BRA `(.L_x_13) ;  /* 0x0000000000687947 */ /* 0x000fea0003800000 */
.L_x_62:
[C---:B------:R-:W-:Y:S02]  /*0300*/  IMAD R12, R9.reuse, 0x4, R12 ;  /* 0x00000004090c7824 */ /* 0x040fe400078e020c */
[----:B------:R-:W-:-:S03]  /*0310*/  IMAD R11, R9, 0x4, R5 ;  /* 0x00000004090b7824 */ /* 0x000fc600078e0205 */
[----:B------:R-:W-:Y:S04]  /*0320*/  LDS.S8 R6, [R12] ;  /* 0x000000000c067984 */ /* 0x000fe80000000200 */
[----:B------:R-:W0:Y:S02]  /*0330*/  LDS.S8 R7, [R12+0x2] ;  /* 0x000002000c077984 */ /* 0x000e240000000200 */
[----:B0-----:R-:W-:-:S05]  /*0340*/  IMAD.IADD R6, R6, 0x1, -R7 ;  /* 0x0000000106067824 */ /* 0x001fca00078e0a07 */
[----:B------:R1:W-:Y:S01]  /*0350*/  STS [R11], R6 ;  /* 0x000000060b007388 */ /* 0x0003e20000000800 */
[----:B------:R-:W-:Y:S05]  /*0360*/  BRA `(.L_x_13) ;  /* 0x00000000004c7947 */ /* 0x000fea0003800000 */
.L_x_12:
[----:B0-----:R-:W-:-:S05]  /*0370*/  IMAD.MOV.U32 R7, RZ, RZ, -0x2 ;  /* 0xfffffffeff077424 */ /* 0x001fca00078e00ff */
[----:B------:R-:W-:-:S05]  /*0380*/  VIADDMNMX.U32 R6, R8, R7, 0x2, PT ;  /* 0x0000000208067446 */ /* 0x000fca0003800007 */
[----:B------:R-:W-:-:S04]  /*0390*/  IMAD.SHL.U32 R10, R6, 0x4, RZ ;  /* 0x00000004060a7824 */ /* 0x000fc800078e00ff */
[----:B------:R-:W0:Y:S02]  /*03a0*/  LDC R6, c[0x2][R10+0xc] ;  /* 0x008003000a067b82 */ /* 0x000e240000000800 */
[----:B0-----:R-:W-:-:S04]  /*03b0*/  SHF.R.S32.HI R7, RZ, 0x1f, R6 ;  /* 0x0000001fff077819 */ /* 0x001fc80000011406 */
.L_x_65:
[----:B------:R-:W-:Y:S05]  /*03c0*/  BRX R6 -0x3d0                                                   (*"BRANCH_TARGETS .L_x_66,.L_x_67,.L_x_13"*) ;  /* 0xfffffffc060c7949 */ /* 0x000fea000383ffff */
.L_x_67:
[C---:B------:R-:W-:Y:S01]  /*03d0*/  IMAD R12, R9.reuse, 0x4, R12 ;  /* 0x00000004090c7824 */ /* 0x040fe200078e020c */
[----:B------:R-:W-:-:S04]  /*03e0*/  LEA R11, R9, R5, 0x2 ;  /* 0x00000005090b7211 */ /* 0x000fc800078e10ff */
[----:B------:R-:W-:Y:S04]  /*03f0*/  LDS.S8 R6, [R12+0x1] ;  /* 0x000001000c067984 */ /* 0x000fe80000000200 */
[----:B------:R-:W0:Y:S02]  /*0400*/  LDS.S8 R7, [R12+0x3] ;  /* 0x000003000c077984 */ /* 0x000e240000000200 */
[----:B0-----:R-:W-:-:S05]  /*0410*/  IMAD.IADD R6, R6, 0x1, -R7 ;  /* 0x0000000106067824 */ /* 0x001fca00078e0a07 */
[----:B------:R3:W-:Y:S01]  /*0420*/  STS [R11+0x30], R6 ;  /* 0x000030060b007388 */ /* 0x0007e20000000800 */
[----:B------:R-:W-:Y:S05]  /*0430*/  BRA `(.L_x_13) ;  /* 0x0000000000187947 */ /* 0x000fea0003800000 */
.L_x_66:
[C---:B------:R-:W-:Y:S02]  /*0440*/  IMAD R12, R9.reuse, 0x4, R12 ;  /* 0x00000004090c7824 */ /* 0x040fe400078e020c */
[----:B------:R-:W-:-:S03]  /*0450*/  IMAD R11, R9, 0x4, R5 ;  /* 0x00000004090b7824 */ /* 0x000fc600078e0205 */
[----:B------:R-:W-:Y:S04]  /*0460*/  LDS.S8 R6, [R12+0x1] ;  /* 0x000001000c067984 */ /* 0x000fe80000000200 */
[----:B------:R-:W0:Y:S02]  /*0470*/  LDS.S8 R7, [R12+0x2] ;  /* 0x000002000c077984 */ /* 0x000e240000000200 */
[----:B0-----:R-:W-:-:S05]  /*0480*/  IMAD.IADD R6, R7, 0x1, -R6 ;  /* 0x0000000107067824 */ /* 0x001fca00078e0a06 */
[----:B------:R2:W-:Y:S02]  /*0490*/  STS [R11+0x20], R6 ;  /* 0x000020060b007388 */ /* 0x0005e40000000800 */
.L_x_13:
[----:B------:R-:W-:Y:S05]  /*04a0*/  BSYNC.RECONVERGENT B0 ;  /* 0x0000000000007941 */ /* 0x000fea0003800200 */
.L_x_11:
[----:B------:R-:W-:Y:S01]  /*04b0*/  UIADD3 UR4, UPT, UPT, UR4, 0xa00, URZ ;  /* 0x00000a0004047890 */ /* 0x000fe2000fffe0ff */
[----:B------:R-:W-:Y:S01]  /*04c0*/  ISETP.GT.AND P0, PT, R9, 0x1, PT ;  /* 0x000000010900780c */ /* 0x000fe20003f04270 */
[----:B------:R-:W-:Y:S02]  /*04d0*/  BSSY.RECONVERGENT B0, `(.L_x_14) ;  /* 0x0000027000007945 */ /* 0x000fe40003800200 */
[----:B------:R-:W-:-:S06]  /*04e0*/  ULEA UR4, UR7, UR4, 0x18 ;  /* 0x0000000407047291 */ /* 0x000fcc000f8ec0ff */
[----:B------:R-:W-:-:S05]  /*04f0*/  LEA R7, R4, UR4, 0x6 ;  /* 0x0000000404077c11 */ /* 0x000fca000f8e30ff */
[----:B------:R-:W-:Y:S01]  /*0500*/  IMAD R7, R8, 0x4, R7 ;  /* 0x0000000408077824 */ /* 0x000fe200078e0207 */
[----:B------:R-:W-:Y:S06]  /*0510*/  @P0 BRA `(.L_x_15) ;  /* 0x0000000000440947 */ /* 0x000fec0003800000 */
[----:B------:R-:W-:-:S05]  /*0520*/  VIMNMX.U32 R4, PT, PT, R9, 0x2, PT ;  /* 0x0000000209047848 */ /* 0x000fca0003fe0000 */
[----:B------:R-:W-:-:S04]  /*0530*/  IMAD.SHL.U32 R4, R4, 0x4, RZ ;  /* 0x0000000404047824 */ /* 0x000fc800078e00ff */
[----:B------:R-:W0:Y:S02]  /*0540*/  LDC R10, c[0x2][R4+0x18] ;  /* 0x00800600040a7b82 */ /* 0x000e240000000800 */
[----:B0123--:R-:W-:-:S04]  /*0550*/  SHF.R.S32.HI R11, RZ, 0x1f, R10 ;  /* 0x0000001fff0b7819 */ /* 0x00ffc8000001140a */
.L_x_69:
[----:B------:R-:W-:Y:S05]  /*0560*/  BRX R10 -0x570                                                  (*"BRANCH_TARGETS .L_x_70,.L_x_71,.L_x_16"*) ;  /* 0xfffffff80aa47949 */ /* 0x000fea000383ffff */
.L_x_71:
[----:B------:R-:W-:-:S05]  /*0570*/  IMAD R5, R8, 0x10, R5 ;  /* 0x0000001008057824 */ /* 0x000fca00078e0205 */
[----:B------:R-:W-:Y:S04]  /*0580*/  LDS R4, [R5+0x4] ;  /* 0x0000040005047984 */ /* 0x000fe80000000800 */
[----:B------:R-:W0:Y:S02]  /*0590*/  LDS R11, [R5+0x8] ;  /* 0x00000800050b7984 */ /* 0x000e240000000800 */
[----:B0-----:R-:W-:-:S05]  /*05a0*/  IMAD.IADD R4, R4, 0x1, R11 ;  /* 0x0000000104047824 */ /* 0x001fca00078e020b */
[----:B------:R0:W-:Y:S01]  /*05b0*/  STS [R7+0x10], R4 ;  /* 0x0000100407007388 */ /* 0x0001e20000000800 */
[----:B------:R-:W-:Y:S05]  /*05c0*/  BRA `(.L_x_16) ;  /* 0x00000000005c7947 */ /* 0x000fea0003800000 */
.L_x_70:
[----:B------:R-:W-:-:S05]  /*05d0*/  LEA R6, R8, R5, 0x4 ;  /* 0x0000000508067211 */ /* 0x000fca00078e20ff */
[----:B------:R-:W-:Y:S04]  /*05e0*/  LDS R4, [R6] ;  /* 0x0000000006047984 */ /* 0x000fe80000000800 */
[----:B------:R-:W0:Y:S02]  /*05f0*/  LDS R5, [R6+0x8] ;  /* 0x0000080006057984 */ /* 0x000e240000000800 */
[----:B0-----:R-:W-:-:S05]  /*0600*/  IMAD.IADD R4, R4, 0x1, -R5 ;  /* 0x0000000104047824 */ /* 0x001fca00078e0a05 */
[----:B------:R1:W-:Y:S01]  /*0610*/  STS [R7], R4 ;  /* 0x0000000407007388 */ /* 0x0003e20000000800 */
[----:B------:R-:W-:Y:S05]  /*0620*/  BRA `(.L_x_16) ;  /* 0x0000000000447947 */ /* 0x000fea0003800000 */
.L_x_15:
[----:B------:R-:W-:-:S05]  /*0630*/  IMAD.MOV.U32 R4, RZ, RZ, -0x2 ;  /* 0xfffffffeff047424 */ /* 0x000fca00078e00ff */
[----:B------:R-:W-:-:S05]  /*0640*/  VIADDMNMX.U32 R4, R9, R4, 0x2, PT ;  /* 0x0000000209047446 */ /* 0x000fca0003800004 */
[----:B------:R-:W-:-:S04]  /*0650*/  IMAD.SHL.U32 R4, R4, 0x4, RZ ;  /* 0x0000000404047824 */ /* 0x000fc800078e00ff */
[----:B------:R-:W0:Y:S02]  /*0660*/  LDC R10, c[0x2][R4+0x24] ;  /* 0x00800900040a7b82 */ /* 0x000e240000000800 */
[----:B0123--:R-:W-:-:S04]  /*0670*/  SHF.R.S32.HI R11, RZ, 0x1f, R10 ;  /* 0x0000001fff0b7819 */ /* 0x00ffc8000001140a */
.L_x_73:
[----:B------:R-:W-:Y:S05]  /*0680*/  BRX R10 -0x690                                                  (*"BRANCH_TARGETS .L_x_74,.L_x_75,.L_x_16"*) ;  /* 0xfffffff80a5c7949 */ /* 0x000fea000383ffff */
.L_x_75:
[----:B------:R-:W-:-:S05]  /*0690*/  IMAD R6, R8, 0x10, R5 ;  /* 0x0000001008067824 */ /* 0x000fca00078e0205 */
[----:B------:R-:W-:Y:S04]  /*06a0*/  LDS R4, [R6+0x4] ;  /* 0x0000040006047984 */ /* 0x000fe80000000800 */
[----:B------:R-:W0:Y:S02]  /*06b0*/  LDS R5, [R6+0xc] ;  /* 0x00000c0006057984 */ /* 0x000e240000000800 */
[----:B0-----:R-:W-:-:S05]  /*06c0*/  IMAD.IADD R4, R4, 0x1, -R5 ;  /* 0x0000000104047824 */ /* 0x001fca00078e0a05 */
[----:B------:R3:W-:Y:S01]  /*06d0*/  STS [R7+0x30], R4 ;  /* 0x0000300407007388 */ /* 0x0007e20000000800 */
[----:B------:R-:W-:Y:S05]  /*06e0*/  BRA `(.L_x_16) ;  /* 0x0000000000147947 */ /* 0x000fea0003800000 */
.L_x_74:
[----:B------:R-:W-:-:S05]  /*06f0*/  IMAD R6, R8, 0x10, R5 ;  /* 0x0000001008067824 */ /* 0x000fca00078e0205 */
[----:B------:R-:W-:Y:S04]  /*0700*/  LDS R4, [R6+0x4] ;  /* 0x0000040006047984 */ /* 0x000fe80000000800 */
[----:B------:R-:W0:Y:S02]  /*0710*/  LDS R5, [R6+0x8] ;  /* 0x0000080006057984 */ /* 0x000e240000000800 */
[----:B0-----:R-:W-:-:S05]  /*0720*/  IMAD.IADD R4, R5, 0x1, -R4 ;  /* 0x0000000105047824 */ /* 0x001fca00078e0a04 */
[----:B------:R2:W-:Y:S02]  /*0730*/  STS [R7+0x20], R4 ;  /* 0x0000200407007388 */ /* 0x0005e40000000800 */
.L_x_16:
[----:B------:R-:W-:Y:S05]  /*0740*/  BSYNC.RECONVERGENT B0 ;  /* 0x0000000000007941 */ /* 0x000fea0003800200 */
.L_x_14:
[C---:B0123--:R-:W-:Y:S01]  /*0750*/  IMAD R4, R8.reuse, 0xc, R7 ;  /* 0x0000000c08047824 */ /* 0x04ffe200078e0207 */
[----:B------:R-:W-:Y:S01]  /*0760*/  SHF.R.U32.HI R11, RZ, 0x9, R0 ;  /* 0x00000009ff0b7819 */ /* 0x000fe20000011600 */
[----:B------:R-:W-:Y:S01]  /*0770*/  HFMA2 R15, -RZ, RZ, 0, 0 ;  /* 0x00000000ff0f7431 */ /* 0x000fe200000001ff */
[----:B------:R-:W-:Y:S01]  /*0780*/  LEA R12, R8, UR5, 0x4 ;  /* 0x00000005080c7c11 */ /* 0x000fe2000f8e20ff */
[----:B------:R-:W-:Y:S01]  /*0790*/  IMAD R10, R9, 0x4, R4 ;  /* 0x00000004090a7824 */ /* 0x000fe200078e0204 */
[----:B------:R-:W-:Y:S01]  /*07a0*/  IADD3 R11, PT, PT, -R11, 0x20, RZ ;  /* 0x000000200b0b7810 */ /* 0x000fe20007ffe1ff */
[----:B------:R-:W0:Y:S01]  /*07b0*/  LDC.64 R4, c[0x0][0x388] ;  /* 0x0000e200ff047b82 */ /* 0x000e220000000a00 */
[----:B------:R-:W-:Y:S01]  /*07c0*/  BSSY.RECONVERGENT B0, `(.L_x_17) ;  /* 0x000007a000007945 */ /* 0x000fe20003800200 */
[----:B------:R-:W-:Y:S01]  /*07d0*/  IMAD.MOV.U32 R13, RZ, RZ, R0 ;  /* 0x000000ffff0d7224 */ /* 0x000fe200078e0000 */
[----:B------:R-:W-:Y:S01]  /*07e0*/  LOP3.LUT R14, R11, 0x30, RZ, 0xc0, !PT ;  /* 0x000000300b0e7812 */ /* 0x000fe200078ec0ff */
[----:B------:R-:W1:Y:S01]  /*07f0*/  LDS R10, [R10] ;  /* 0x000000000a0a7984 */ /* 0x000e620000000800 */
[----:B------:R-:W-:-:S07]  /*0800*/  IMAD R12, R9, 0x4, R12 ;  /* 0x00000004090c7824 */ /* 0x000fce00078e020c */
.L_x_18:
[----:B0-----:R-:W-:-:S05]  /*0810*/  IMAD.WIDE.U32 R6, R13, 0x2, R4 ;  /* 0x000000020d067825 */ /* 0x001fca00078e0004 */
[----:B------:R-:W1:Y:S04]  /*0820*/  LDG.E.S16 R27, desc[UR8][R6.64] ;  /* 0x00000008061b7981 */ /* 0x000e68000c1e1700 */
[----:B--2---:R-:W2:Y:S04]  /*0830*/  LDG.E.S16 R24, desc[UR8][R6.64+0x400] ;  /* 0x0004000806187981 */ /* 0x004ea8000c1e1700 */
[----:B------:R-:W3:Y:S04]  /*0840*/  LDG.E.S16 R19, desc[UR8][R6.64+0x800] ;  /* 0x0008000806137981 */ /* 0x000ee8000c1e1700 */
[----:B------:R-:W4:Y:S04]  /*0850*/  LDG.E.S16 R17, desc[UR8][R6.64+0xc00] ;  /* 0x000c000806117981 */ /* 0x000f28000c1e1700 */
[----:B------:R-:W5:Y:S04]  /*0860*/  LDG.E.S16 R25, desc[UR8][R6.64+0x1400] ;  /* 0x0014000806197981 */ /* 0x000f68000c1e1700 */
[----:B------:R-:W5:Y:S04]  /*0870*/  LDG.E.S16 R23, desc[UR8][R6.64+0x1000] ;  /* 0x0010000806177981 */ /* 0x000f68000c1e1700 */
[----:B------:R-:W5:Y:S01]  /*0880*/  LDG.E.S16 R16, desc[UR8][R6.64+0x1800] ;  /* 0x0018000806107981 */ /* 0x000f62000c1e1700 */
[----:B------:R-:W-:Y:S01]  /*0890*/  VIADD R20, R13, 0x200 ;  /* 0x000002000d147836 */ /* 0x000fe20000000000 */
[----:B------:R-:W-:-:S04]  /*08a0*/  SHF.R.U32.HI R18, RZ, 0x3, R13 ;  /* 0x00000003ff127819 */ /* 0x000fc8000001160d */
[----:B------:R-:W-:Y:S02]  /*08b0*/  SHF.R.U32.HI R20, RZ, 0x3, R20 ;  /* 0x00000003ff147819 */ /* 0x000fe40000011614 */
[----:B------:R-:W-:Y:S01]  /*08c0*/  LOP3.LUT R21, R18, 0x1fffffc0, RZ, 0xc0, !PT ;  /* 0x1fffffc012157812 */ /* 0x000fe200078ec0ff */
[----:B------:R-:W-:Y:S01]  /*08d0*/  VIADD R26, R13, 0x400 ;  /* 0x000004000d1a7836 */ /* 0x000fe20000000000 */
[----:B------:R-:W5:Y:S01]  /*08e0*/  LDG.E.S16 R18, desc[UR8][R6.64+0x1c00] ;  /* 0x001c000806127981 */ /* 0x000f62000c1e1700 */
[----:B------:R-:W-:-:S03]  /*08f0*/  LOP3.LUT R29, R20, 0x1fffffc0, RZ, 0xc0, !PT ;  /* 0x1fffffc0141d7812 */ /* 0x000fc600078ec0ff */
[----:B------:R-:W5:Y:S01]  /*0900*/  LDG.E.S16 R20, desc[UR8][R6.64+0x2000] ;  /* 0x0020000806147981 */ /* 0x000f62000c1e1700 */
[----:B------:R-:W-:Y:S01]  /*0910*/  SHF.R.U32.HI R26, RZ, 0x3, R26 ;  /* 0x00000003ff1a7819 */ /* 0x000fe2000001161a */
[C---:B------:R-:W-:Y:S02]  /*0920*/  IMAD.IADD R21, R12.reuse, 0x1, R21 ;  /* 0x000000010c157824 */ /* 0x040fe400078e0215 */
[----:B------:R-:W-:Y:S02]  /*0930*/  IMAD.IADD R29, R12, 0x1, R29 ;  /* 0x000000010c1d7824 */ /* 0x000fe400078e021d */
[C---:B-1----:R-:W-:Y:S02]  /*0940*/  IMAD R22, R10.reuse, R27, RZ ;  /* 0x0000001b0a167224 */ /* 0x042fe400078e02ff */
[----:B------:R-:W-:Y:S02]  /*0950*/  VIADD R27, R13, 0x600 ;  /* 0x000006000d1b7836 */ /* 0x000fe40000000000 */
[----:B--2---:R-:W-:Y:S01]  /*0960*/  IMAD R24, R10, R24, RZ ;  /* 0x000000180a187224 */ /* 0x004fe200078e02ff */
[----:B------:R4:W-:Y:S02]  /*0970*/  ATOMS.ADD RZ, [R21], R22 ;  /* 0x0000001615ff738c */ /* 0x0009e40000000000 */
[----:B------:R-:W-:-:S02]  /*0980*/  SHF.R.U32.HI R28, RZ, 0x3, R27 ;  /* 0x00000003ff1c7819 */ /* 0x000fc4000001161b */
[----:B------:R-:W-:Y:S01]  /*0990*/  LOP3.LUT R27, R26, 0x1fffffc0, RZ, 0xc0, !PT ;  /* 0x1fffffc01a1b7812 */ /* 0x000fe200078ec0ff */
[----:B---3--:R-:W-:Y:S01]  /*09a0*/  IMAD R26, R10, R19, RZ ;  /* 0x000000130a1a7224 */ /* 0x008fe200078e02ff */
[----:B------:R-:W-:Y:S01]  /*09b0*/  LOP3.LUT R28, R28, 0x1fffffc0, RZ, 0xc0, !PT ;  /* 0x1fffffc01c1c7812 */ /* 0x000fe200078ec0ff */
[----:B------:R-:W2:Y:S01]  /*09c0*/  LDG.E.S16 R19, desc[UR8][R6.64+0x2800] ;  /* 0x0028000806137981 */ /* 0x000ea2000c1e1700 */
[----:B----4-:R-:W-:-:S03]  /*09d0*/  IMAD R22, R10, R17, RZ ;  /* 0x000000110a167224 */ /* 0x010fc600078e02ff */
[----:B------:R0:W-:Y:S01]  /*09e0*/  ATOMS.ADD RZ, [R29], R24 ;  /* 0x000000181dff738c */ /* 0x0001e20000000000 */
[C---:B------:R-:W-:Y:S01]  /*09f0*/  IMAD.IADD R27, R12.reuse, 0x1, R27 ;  /* 0x000000010c1b7824 */ /* 0x040fe200078e021b */
[----:B------:R-:W-:Y:S02]  /*0a00*/  IADD3 R28, PT, PT, R12, R28, RZ ;  /* 0x0000001c0c1c7210 */ /* 0x000fe40007ffe0ff */
[----:B------:R-:W3:Y:S04]  /*0a10*/  LDG.E.S16 R17, desc[UR8][R6.64+0x2c00] ;  /* 0x002c000806117981 */ /* 0x000ee8000c1e1700 */
[----:B------:R-:W4:Y:S01]  /*0a20*/  LDG.E.S16 R21, desc[UR8][R6.64+0x2400] ;  /* 0x0024000806157981 */ /* 0x000f22000c1e1700 */
[C---:B0-----:R-:W-:Y:S02]  /*0a30*/  VIADD R24, R13.reuse, 0x800 ;  /* 0x000008000d187836 */ /* 0x041fe40000000000 */
[----:B------:R-:W-:Y:S01]  /*0a40*/  VIADD R29, R13, 0xa00 ;  /* 0x00000a000d1d7836 */ /* 0x000fe20000000000 */
[----:B------:R-:W-:Y:S02]  /*0a50*/  ATOMS.ADD RZ, [R27], R26 ;  /* 0x0000001a1bff738c */ /* 0x000fe40000000000 */
[----:B------:R-:W-:-:S02]  /*0a60*/  SHF.R.U32.HI R24, RZ, 0x3, R24 ;  /* 0x00000003ff187819 */ /* 0x000fc40000011618 */
[----:B------:R0:W-:Y:S02]  /*0a70*/  ATOMS.ADD RZ, [R28], R22 ;  /* 0x000000161cff738c */ /* 0x0001e40000000000 */
[----:B0-----:R-:W-:Y:S02]  /*0a80*/  SHF.R.U32.HI R22, RZ, 0x3, R29 ;  /* 0x00000003ff167819 */ /* 0x001fe4000001161d */
[----:B------:R-:W-:Y:S02]  /*0a90*/  LOP3.LUT R29, R24, 0x1fffffc0, RZ, 0xc0, !PT ;  /* 0x1fffffc0181d7812 */ /* 0x000fe400078ec0ff */
[----:B------:R-:W-:Y:S01]  /*0aa0*/  LOP3.LUT R27, R22, 0x1fffffc0, RZ, 0xc0, !PT ;  /* 0x1fffffc0161b7812 */ /* 0x000fe200078ec0ff */
[----:B-----5:R-:W-:Y:S02]  /*0ab0*/  IMAD R28, R10, R25, RZ ;  /* 0x000000190a1c7224 */ /* 0x020fe400078e02ff */
[C---:B------:R-:W-:Y:S01]  /*0ac0*/  IMAD.IADD R22, R12.reuse, 0x1, R29 ;  /* 0x000000010c167824 */ /* 0x040fe200078e021d */
[----:B------:R-:W5:Y:S01]  /*0ad0*/  LDG.E.S16 R25, desc[UR8][R6.64+0x3000] ;  /* 0x0030000806197981 */ /* 0x000f62000c1e1700 */
[----:B------:R-:W-:-:S02]  /*0ae0*/  IMAD.IADD R26, R12, 0x1, R27 ;  /* 0x000000010c1a7824 */ /* 0x000fc400078e021b */
[----:B------:R-:W-:Y:S01]  /*0af0*/  IMAD R24, R10, R23, RZ ;  /* 0x000000170a187224 */ /* 0x000fe200078e02ff */
[----:B------:R-:W5:Y:S04]  /*0b00*/  LDG.E.S16 R29, desc[UR8][R6.64+0x3400] ;  /* 0x00340008061d7981 */ /* 0x000f68000c1e1700 */
[----:B------:R-:W5:Y:S04]  /*0b10*/  LDG.E.S16 R27, desc[UR8][R6.64+0x3800] ;  /* 0x00380008061b7981 */ /* 0x000f68000c1e1700 */
[----:B------:R-:W5:Y:S04]  /*0b20*/  LDG.E.S16 R23, desc[UR8][R6.64+0x3c00] ;  /* 0x003c000806177981 */ /* 0x000f68000c1e1700 */
[----:B------:R0:W-:Y:S04]  /*0b30*/  ATOMS.ADD RZ, [R22], R24 ;  /* 0x0000001816ff738c */ /* 0x0001e80000000000 */
[----:B------:R1:W-:Y:S01]  /*0b40*/  ATOMS.ADD RZ, [R26], R28 ;  /* 0x0000001c1aff738c */ /* 0x0003e20000000000 */
[----:B0-----:R-:W-:-:S05]  /*0b50*/  VIADD R22, R13, 0xc00 ;  /* 0x00000c000d167836 */ /* 0x001fca0000000000 */
[----:B------:R-:W-:-:S04]  /*0b60*/  SHF.R.U32.HI R22, RZ, 0x3, R22 ;  /* 0x00000003ff167819 */ /* 0x000fc80000011616 */
[----:B------:R-:W-:Y:S01]  /*0b70*/  LOP3.LUT R22, R22, 0x1fffffc0, RZ, 0xc0, !PT ;  /* 0x1fffffc016167812 */ /* 0x000fe200078ec0ff */
[----:B------:R-:W-:Y:S02]  /*0b80*/  IMAD R24, R10, R16, RZ ;  /* 0x000000100a187224 */ /* 0x000fe400078e02ff */
[C---:B-1----:R-:W-:Y:S02]  /*0b90*/  VIADD R26, R13.reuse, 0x1000 ;  /* 0x000010000d1a7836 */ /* 0x042fe40000000000 */
[----:B------:R-:W-:Y:S02]  /*0ba0*/  IMAD.IADD R16, R12, 0x1, R22 ;  /* 0x000000010c107824 */ /* 0x000fe400078e0216 */
[----:B------:R-:W-:Y:S01]  /*0bb0*/  VIADD R22, R13, 0xe00 ;  /* 0x00000e000d167836 */ /* 0x000fe20000000000 */
[----:B------:R-:W-:Y:S02]  /*0bc0*/  SHF.R.U32.HI R26, RZ, 0x3, R26 ;  /* 0x00000003ff1a7819 */ /* 0x000fe4000001161a */
[----:B------:R0:W-:Y:S02]  /*0bd0*/  ATOMS.ADD RZ, [R16], R24 ;  /* 0x0000001810ff738c */ /* 0x0001e40000000000 */
[----:B------:R-:W-:-:S02]  /*0be0*/  SHF.R.U32.HI R22, RZ, 0x3, R22 ;  /* 0x00000003ff167819 */ /* 0x000fc40000011616 */
[----:B------:R-:W-:Y:S02]  /*0bf0*/  LOP3.LUT R28, R26, 0x1fffffc0, RZ, 0xc0, !PT ;  /* 0x1fffffc01a1c7812 */ /* 0x000fe400078ec0ff */
[----:B------:R-:W-:Y:S01]  /*0c00*/  LOP3.LUT R22, R22, 0x1fffffc0, RZ, 0xc0, !PT ;  /* 0x1fffffc016167812 */ /* 0x000fe200078ec0ff */
[----:B------:R-:W-:Y:S02]  /*0c10*/  IMAD R26, R10, R18, RZ ;  /* 0x000000120a1a7224 */ /* 0x000fe400078e02ff */
[C---:B------:R-:W-:Y:S02]  /*0c20*/  VIADD R18, R13.reuse, 0x1400 ;  /* 0x000014000d127836 */ /* 0x040fe40000000000 */
[C---:B0-----:R-:W-:Y:S01]  /*0c30*/  VIADD R16, R13.reuse, 0x1200 ;  /* 0x000012000d107836 */ /* 0x041fe20000000000 */
[----:B------:R-:W-:Y:S01]  /*0c40*/  IADD3 R22, PT, PT, R12, R22, RZ ;  /* 0x000000160c167210 */ /* 0x000fe20007ffe0ff */
[----:B------:R-:W-:Y:S02]  /*0c50*/  IMAD R20, R10, R20, RZ ;  /* 0x000000140a147224 */ /* 0x000fe400078e02ff */
[----:B------:R-:W-:Y:S01]  /*0c60*/  IMAD.IADD R28, R12, 0x1, R28 ;  /* 0x000000010c1c7824 */ /* 0x000fe200078e021c */
[----:B------:R-:W-:Y:S01]  /*0c70*/  SHF.R.U32.HI R16, RZ, 0x3, R16 ;  /* 0x00000003ff107819 */ /* 0x000fe20000011610 */
[----:B------:R-:W-:Y:S01]  /*0c80*/  ATOMS.ADD RZ, [R22], R26 ;  /* 0x0000001a16ff738c */ /* 0x000fe20000000000 */
[----:B------:R-:W-:Y:S01]  /*0c90*/  SHF.R.U32.HI R18, RZ, 0x3, R18 ;  /* 0x00000003ff127819 */ /* 0x000fe20000011612 */
[----:B------:R-:W-:-:S02]  /*0ca0*/  VIADD R24, R13, 0x1600 ;  /* 0x000016000d187836 */ /* 0x000fc40000000000 */
[----:B------:R0:W-:Y:S03]  /*0cb0*/  ATOMS.ADD RZ, [R28], R20 ;  /* 0x000000141cff738c */ /* 0x0001e60000000000 */
[----:B------:R-:W-:Y:S02]  /*0cc0*/  SHF.R.U32.HI R24, RZ, 0x3, R24 ;  /* 0x00000003ff187819 */ /* 0x000fe40000011618 */
[----:B0-----:R-:W-:Y:S02]  /*0cd0*/  LOP3.LUT R20, R16, 0x1fffffc0, RZ, 0xc0, !PT ;  /* 0x1fffffc010147812 */ /* 0x001fe400078ec0ff */
[----:B------:R-:W-:Y:S01]  /*0ce0*/  LOP3.LUT R16, R18, 0x1fffffc0, RZ, 0xc0, !PT ;  /* 0x1fffffc012107812 */ /* 0x000fe200078ec0ff */
[C---:B------:R-:W-:Y:S01]  /*0cf0*/  VIADD R26, R13.reuse, 0x1c00 ;  /* 0x00001c000d1a7836 */ /* 0x040fe20000000000 */
[----:B------:R-:W-:Y:S01]  /*0d00*/  LOP3.LUT R18, R24, 0x1fffffc0, RZ, 0xc0, !PT ;  /* 0x1fffffc018127812 */ /* 0x000fe200078ec0ff */
[----:B------:R-:W-:Y:S01]  /*0d10*/  IMAD.IADD R20, R12, 0x1, R20 ;  /* 0x000000010c147824 */ /* 0x000fe200078e0214 */
[C---:B------:R-:W-:Y:S01]  /*0d20*/  IADD3 R24, PT, PT, R13.reuse, 0x1a00, RZ ;  /* 0x00001a000d187810 */ /* 0x040fe20007ffe0ff */
[----:B------:R-:W-:-:S02]  /*0d30*/  VIADD R28, R13, 0x1e00 ;  /* 0x00001e000d1c7836 */ /* 0x000fc40000000000 */
[----:B------:R-:W-:Y:S01]  /*0d40*/  VIADD R15, R15, 0x10 ;  /* 0x000000100f0f7836 */ /* 0x000fe20000000000 */
[----:B------:R-:W-:Y:S01]  /*0d50*/  SHF.R.U32.HI R24, RZ, 0x3, R24 ;  /* 0x00000003ff187819 */ /* 0x000fe20000011618 */
[----:B------:R-:W-:Y:S01]  /*0d60*/  IMAD.IADD R18, R12, 0x1, R18 ;  /* 0x000000010c127824 */ /* 0x000fe200078e0212 */
[----:B------:R-:W-:Y:S02]  /*0d70*/  SHF.R.U32.HI R26, RZ, 0x3, R26 ;  /* 0x00000003ff1a7819 */ /* 0x000fe4000001161a */
[----:B------:R-:W-:Y:S02]  /*0d80*/  SHF.R.U32.HI R28, RZ, 0x3, R28 ;  /* 0x00000003ff1c7819 */ /* 0x000fe4000001161c */
[----:B------:R-:W-:Y:S01]  /*0d90*/  ISETP.NE.AND P0, PT, R15, R14, PT ;  /* 0x0000000e0f00720c */ /* 0x000fe20003f05270 */
[C---:B--2---:R-:W-:Y:S02]  /*0da0*/  IMAD R22, R10.reuse, R19, RZ ;  /* 0x000000130a167224 */ /* 0x044fe400078e02ff */
[----:B---3--:R-:W-:-:S02]  /*0db0*/  IMAD R19, R10, R17, RZ ;  /* 0x000000110a137224 */ /* 0x008fc400078e02ff */
[----:B------:R-:W-:Y:S02]  /*0dc0*/  IMAD.IADD R17, R12, 0x1, R16 ;  /* 0x000000010c117824 */ /* 0x000fe400078e0210 */
[----:B------:R-:W-:Y:S02]  /*0dd0*/  VIADD R16, R13, 0x1800 ;  /* 0x000018000d107836 */ /* 0x000fe40000000000 */
[----:B----4-:R-:W-:-:S03]  /*0de0*/  IMAD R21, R10, R21, RZ ;  /* 0x000000150a157224 */ /* 0x010fc600078e02ff */
[----:B------:R-:W-:Y:S02]  /*0df0*/  SHF.R.U32.HI R16, RZ, 0x3, R16 ;  /* 0x00000003ff107819 */ /* 0x000fe40000011610 */
[----:B------:R0:W-:Y:S02]  /*0e00*/  ATOMS.ADD RZ, [R20], R21 ;  /* 0x0000001514ff738c */ /* 0x0001e40000000000 */
[----:B------:R-:W-:Y:S02]  /*0e10*/  LOP3.LUT R16, R16, 0x1fffffc0, RZ, 0xc0, !PT ;  /* 0x1fffffc010107812 */ /* 0x000fe400078ec0ff */
[----:B------:R1:W-:Y:S04]  /*0e20*/  ATOMS.ADD RZ, [R17], R22 ;  /* 0x0000001611ff738c */ /* 0x0003e80000000000 */
[----:B------:R2:W-:Y:S01]  /*0e30*/  ATOMS.ADD RZ, [R18], R19 ;  /* 0x0000001312ff738c */ /* 0x0005e20000000000 */
[----:B0-----:R-:W-:-:S02]  /*0e40*/  LOP3.LUT R21, R26, 0x1fffffc0, RZ, 0xc0, !PT ;  /* 0x1fffffc01a157812 */ /* 0x001fc400078ec0ff */
[----:B-1----:R-:W-:Y:S02]  /*0e50*/  LOP3.LUT R17, R24, 0x1fffffc0, RZ, 0xc0, !PT ;  /* 0x1fffffc018117812 */ /* 0x002fe400078ec0ff */
[----:B--2---:R-:W-:Y:S01]  /*0e60*/  LOP3.LUT R19, R28, 0x1fffffc0, RZ, 0xc0, !PT ;  /* 0x1fffffc01c137812 */ /* 0x004fe200078ec0ff */
[----:B------:R-:W-:Y:S02]  /*0e70*/  IMAD.IADD R18, R12, 0x1, R16 ;  /* 0x000000010c127824 */ /* 0x000fe400078e0210 */
[----:B-----5:R-:W-:Y:S02]  /*0e80*/  IMAD R25, R10, R25, RZ ;  /* 0x000000190a197224 */ /* 0x020fe400078e02ff */
[----:B------:R-:W-:Y:S02]  /*0e90*/  IMAD.IADD R17, R12, 0x1, R17 ;  /* 0x000000010c117824 */ /* 0x000fe400078e0211 */
[----:B------:R-:W-:Y:S01]  /*0ea0*/  IMAD R20, R10, R29, RZ ;  /* 0x0000001d0a147224 */ /* 0x000fe200078e02ff */
[----:B------:R2:W-:Y:S01]  /*0eb0*/  ATOMS.ADD RZ, [R18], R25 ;  /* 0x0000001912ff738c */ /* 0x0005e20000000000 */
[----:B------:R-:W-:-:S02]  /*0ec0*/  IMAD.IADD R21, R12, 0x1, R21 ;  /* 0x000000010c157824 */ /* 0x000fc400078e0215 */
[----:B------:R-:W-:Y:S01]  /*0ed0*/  IMAD R22, R10, R27, RZ ;  /* 0x0000001b0a167224 */ /* 0x000fe200078e02ff */
[----:B------:R2:W-:Y:S01]  /*0ee0*/  ATOMS.ADD RZ, [R17], R20 ;  /* 0x0000001411ff738c */ /* 0x0005e20000000000 */
[----:B------:R-:W-:Y:S02]  /*0ef0*/  IMAD.IADD R19, R12, 0x1, R19 ;  /* 0x000000010c137824 */ /* 0x000fe400078e0213 */
[----:B------:R-:W-:Y:S01]  /*0f00*/  IMAD R24, R10, R23, RZ ;  /* 0x000000170a187224 */ /* 0x000fe200078e02ff */
[----:B------:R2:W-:Y:S01]  /*0f10*/  ATOMS.ADD RZ, [R21], R22 ;  /* 0x0000001615ff738c */ /* 0x0005e20000000000 */
[----:B------:R-:W-:-:S03]  /*0f20*/  MOV R16, R13 ;  /* 0x0000000d00107202 */ /* 0x000fc60000000f00 */
[----:B------:R2:W-:Y:S01]  /*0f30*/  ATOMS.ADD RZ, [R19], R24 ;  /* 0x0000001813ff738c */ /* 0x0005e20000000000 */
[----:B------:R-:W-:Y:S01]  /*0f40*/  VIADD R13, R13, 0x2000 ;  /* 0x000020000d0d7836 */ /* 0x000fe20000000000 */
[----:B------:R-:W-:Y:S06]  /*0f50*/  @P0 BRA `(.L_x_18) ;  /* 0xfffffff8002c0947 */ /* 0x000fec000383ffff */
[----:B------:R-:W-:Y:S05]  /*0f60*/  BSYNC.RECONVERGENT B0 ;  /* 0x0000000000007941 */ /* 0x000fea0003800200 */
.L_x_17:
[----:B------:R-:W-:Y:S01]  /*0f70*/  LOP3.LUT P0, R15, R11, 0xf, RZ, 0xc0, !PT ;  /* 0x0000000f0b0f7812 */ /* 0x000fe2000780c0ff */
[----:B------:R-:W-:-:S12]  /*0f80*/  BSSY.RECONVERGENT B0, `(.L_x_19) ;  /* 0x0000077000007945 */ /* 0x000fd80003800200 */
[----:B------:R-:W-:Y:S05]  /*0f90*/  @!P0 BRA `(.L_x_20) ;  /* 0x0000000400d48947 */ /* 0x000fea0003800000 */
[----:B------:R-:W-:Y:S01]  /*0fa0*/  ISETP.GE.U32.AND P0, PT, R15, 0x8, PT ;  /* 0x000000080f00780c */ /* 0x000fe20003f06070 */
[----:B------:R-:W-:Y:S01]  /*0fb0*/  BSSY.RECONVERGENT B1, `(.L_x_21) ;  /* 0x000003c000017945 */ /* 0x000fe20003800200 */
[----:B------:R-:W-:-:S04]  /*0fc0*/  LOP3.LUT R14, R11, 0x7, RZ, 0xc0, !PT ;  /* 0x000000070b0e7812 */ /* 0x000fc800078ec0ff */
[----:B------:R-:W-:-:S07]  /*0fd0*/  ISETP.NE.AND P1, PT, R14, RZ, PT ;  /* 0x000000ff0e00720c */ /* 0x000fce0003f25270 */
[----:B------:R-:W-:Y:S06]  /*0fe0*/  @!P0 BRA `(.L_x_22) ;  /* 0x0000000000e08947 */ /* 0x000fec0003800000 */
[----:B------:R-:W3:Y:S04]  /*0ff0*/  LDG.E.S16 R27, desc[UR8][R6.64+0x4400] ;  /* 0x00440008061b7981 */ /* 0x000ee8000c1e1700 */
[----:B--2---:R-:W2:Y:S04]  /*1000*/  LDG.E.S16 R18, desc[UR8][R6.64+0x4000] ;  /* 0x0040000806127981 */ /* 0x004ea8000c1e1700 */
[----:B------:R-:W4:Y:S04]  /*1010*/  LDG.E.S16 R25, desc[UR8][R6.64+0x4800] ;  /* 0x0048000806197981 */ /* 0x000f28000c1e1700 */
[----:B------:R-:W5:Y:S04]  /*1020*/  LDG.E.S16 R23, desc[UR8][R6.64+0x4c00] ;  /* 0x004c000806177981 */ /* 0x000f68000c1e1700 */
[----:B------:R-:W5:Y:S04]  /*1030*/  LDG.E.S16 R21, desc[UR8][R6.64+0x5000] ;  /* 0x0050000806157981 */ /* 0x000f68000c1e1700 */
[----:B------:R-:W5:Y:S04]  /*1040*/  LDG.E.S16 R17, desc[UR8][R6.64+0x5400] ;  /* 0x0054000806117981 */ /* 0x000f68000c1e1700 */
[----:B------:R-:W5:Y:S04]  /*1050*/  LDG.E.S16 R15, desc[UR8][R6.64+0x5800] ;  /* 0x00580008060f7981 */ /* 0x000f68000c1e1700 */
[----:B------:R0:W5:Y:S01]  /*1060*/  LDG.E.S16 R19, desc[UR8][R6.64+0x5c00] ;  /* 0x005c000806137981 */ /* 0x000162000c1e1700 */
[C---:B------:R-:W-:Y:S01]  /*1070*/  VIADD R22, R16.reuse, 0x2400 ;  /* 0x0000240010167836 */ /* 0x040fe20000000000 */
[----:B------:R-:W-:Y:S01]  /*1080*/  SHF.R.U32.HI R29, RZ, 0x3, R13 ;  /* 0x00000003ff1d7819 */ /* 0x000fe2000001160d */
[----:B------:R-:W-:-:S03]  /*1090*/  VIADD R13, R16, 0x2200 ;  /* 0x00002200100d7836 */ /* 0x000fc60000000000 */
[----:B------:R-:W-:Y:S02]  /*10a0*/  SHF.R.U32.HI R22, RZ, 0x3, R22 ;  /* 0x00000003ff167819 */ /* 0x000fe40000011616 */
[----:B------:R-:W-:Y:S02]  /*10b0*/  SHF.R.U32.HI R20, RZ, 0x3, R13 ;  /* 0x00000003ff147819 */ /* 0x000fe4000001160d */
[----:B------:R-:W-:Y:S02]  /*10c0*/  LOP3.LUT R22, R22, 0x1fffffc0, RZ, 0xc0, !PT ;  /* 0x1fffffc016167812 */ /* 0x000fe400078ec0ff */
[----:B------:R-:W-:Y:S01]  /*10d0*/  LOP3.LUT R29, R29, 0x1fffffc0, RZ, 0xc0, !PT ;  /* 0x1fffffc01d1d7812 */ /* 0x000fe200078ec0ff */
[C---:B0-----:R-:W-:Y:S02]  /*10e0*/  VIADD R7, R16.reuse, 0x2c00 ;  /* 0x00002c0010077836 */ /* 0x041fe40000000000 */
[----:B------:R-:W-:Y:S02]  /*10f0*/  VIADD R28, R16, 0x2e00 ;  /* 0x00002e00101c7836 */ /* 0x000fe40000000000 */
[----:B------:R-:W-:Y:S01]  /*1100*/  IMAD.IADD R6, R12, 0x1, R29 ;  /* 0x000000010c067824 */ /* 0x000fe200078e021d */
[----:B------:R-:W-:-:S04]  /*1110*/  SHF.R.U32.HI R7, RZ, 0x3, R7 ;  /* 0x00000003ff077819 */ /* 0x000fc80000011607 */
[----:B------:R-:W-:Y:S01]  /*1120*/  LOP3.LUT R7, R7, 0x1fffffc0, RZ, 0xc0, !PT ;  /* 0x1fffffc007077812 */ /* 0x000fe200078ec0ff */
[----:B---3--:R-:W-:Y:S01]  /*1130*/  IMAD R24, R10, R27, RZ ;  /* 0x0000001b0a187224 */ /* 0x008fe200078e02ff */
[----:B------:R-:W-:Y:S01]  /*1140*/  LOP3.LUT R27, R20, 0x1fffffc0, RZ, 0xc0, !PT ;  /* 0x1fffffc0141b7812 */ /* 0x000fe200078ec0ff */
[----:B--2---:R-:W-:Y:S02]  /*1150*/  IMAD R13, R10, R18, RZ ;  /* 0x000000120a0d7224 */ /* 0x004fe400078e02ff */
[----:B------:R-:W-:Y:S02]  /*1160*/  VIADD R18, R16, 0x2600 ;  /* 0x0000260010127836 */ /* 0x000fe40000000000 */
[----:B----4-:R-:W-:Y:S01]  /*1170*/  IMAD R26, R10, R25, RZ ;  /* 0x000000190a1a7224 */ /* 0x010fe200078e02ff */
[----:B------:R-:W-:Y:S01]  /*1180*/  IADD3 R20, PT, PT, R16, 0x2800, RZ ;  /* 0x0000280010147810 */ /* 0x000fe20007ffe0ff */
[----:B------:R-:W-:Y:S01]  /*1190*/  IMAD.IADD R25, R12, 0x1, R22 ;  /* 0x000000010c197824 */ /* 0x000fe200078e0216 */
[----:B------:R0:W-:Y:S01]  /*11a0*/  ATOMS.ADD RZ, [R6], R13 ;  /* 0x0000000d06ff738c */ /* 0x0001e20000000000 */
[----:B------:R-:W-:-:S02]  /*11b0*/  VIADD R22, R16, 0x2a00 ;  /* 0x00002a0010167836 */ /* 0x000fc40000000000 */
[----:B------:R-:W-:Y:S01]  /*11c0*/  IMAD.IADD R27, R12, 0x1, R27 ;  /* 0x000000010c1b7824 */ /* 0x000fe200078e021b */
[----:B------:R-:W-:Y:S02]  /*11d0*/  SHF.R.U32.HI R18, RZ, 0x3, R18 ;  /* 0x00000003ff127819 */ /* 0x000fe40000011612 */
[----:B------:R-:W-:Y:S02]  /*11e0*/  SHF.R.U32.HI R20, RZ, 0x3, R20 ;  /* 0x00000003ff147819 */ /* 0x000fe40000011614 */
[----:B------:R-:W-:Y:S01]  /*11f0*/  SHF.R.U32.HI R22, RZ, 0x3, R22 ;  /* 0x00000003ff167819 */ /* 0x000fe20000011616 */
[----:B------:R1:W-:Y:S01]  /*1200*/  ATOMS.ADD RZ, [R27], R24 ;  /* 0x000000181bff738c */ /* 0x0003e20000000000 */
[----:B0-----:R-:W-:Y:S02]  /*1210*/  SHF.R.U32.HI R6, RZ, 0x3, R28 ;  /* 0x00000003ff067819 */ /* 0x001fe4000001161c */
[----:B------:R-:W-:Y:S01]  /*1220*/  LOP3.LUT R13, R18, 0x1fffffc0, RZ, 0xc0, !PT ;  /* 0x1fffffc0120d7812 */ /* 0x000fe200078ec0ff */
[----:B------:R0:W-:Y:S01]  /*1230*/  ATOMS.ADD RZ, [R25], R26 ;  /* 0x0000001a19ff738c */ /* 0x0001e20000000000 */
[----:B------:R-:W-:Y:S01]  /*1240*/  LOP3.LUT R29, R6, 0x1fffffc0, RZ, 0xc0, !PT ;  /* 0x1fffffc0061d7812 */ /* 0x000fe200078ec0ff */
[----:B-----5:R-:W-:Y:S01]  /*1250*/  IMAD R23, R10, R23, RZ ;  /* 0x000000170a177224 */ /* 0x020fe200078e02ff */
[----:B-1----:R-:W-:-:S02]  /*1260*/  LOP3.LUT R27, R22, 0x1fffffc0, RZ, 0xc0, !PT ;  /* 0x1fffffc0161b7812 */ /* 0x002fc400078ec0ff */
[----:B0-----:R-:W-:Y:S01]  /*1270*/  LOP3.LUT R25, R20, 0x1fffffc0, RZ, 0xc0, !PT ;  /* 0x1fffffc014197812 */ /* 0x001fe200078ec0ff */
[----:B------:R-:W-:Y:S02]  /*1280*/  IMAD.IADD R6, R12, 0x1, R13 ;  /* 0x000000010c067824 */ /* 0x000fe400078e020d */
[----:B------:R-:W-:Y:S02]  /*1290*/  IMAD R21, R10, R21, RZ ;  /* 0x000000150a157224 */ /* 0x000fe400078e02ff */
[----:B------:R-:W-:Y:S02]  /*12a0*/  IMAD.IADD R18, R12, 0x1, R25 ;  /* 0x000000010c127824 */ /* 0x000fe400078e0219 */
[----:B------:R-:W-:Y:S01]  /*12b0*/  IMAD R17, R10, R17, RZ ;  /* 0x000000110a117224 */ /* 0x000fe200078e02ff */
[C---:B------:R-:W-:Y:S01]  /*12c0*/  IADD3 R24, PT, PT, R12.reuse, R29, RZ ;  /* 0x0000001d0c187210 */ /* 0x040fe20007ffe0ff */
[----:B------:R-:W-:Y:S01]  /*12d0*/  IMAD.IADD R20, R12, 0x1, R27 ;  /* 0x000000010c147824 */ /* 0x000fe200078e021b */
[----:B------:R0:W-:Y:S01]  /*12e0*/  ATOMS.ADD RZ, [R6], R23 ;  /* 0x0000001706ff738c */ /* 0x0001e20000000000 */
[----:B------:R-:W-:-:S02]  /*12f0*/  IMAD R15, R10, R15, RZ ;  /* 0x0000000f0a0f7224 */ /* 0x000fc400078e02ff */
[----:B------:R-:W-:Y:S01]  /*1300*/  IMAD.IADD R22, R12, 0x1, R7 ;  /* 0x000000010c167824 */ /* 0x000fe200078e0207 */
[----:B------:R0:W-:Y:S01]  /*1310*/  ATOMS.ADD RZ, [R18], R21 ;  /* 0x0000001512ff738c */ /* 0x0001e20000000000 */
[----:B------:R-:W-:-:S03]  /*1320*/  IMAD R19, R10, R19, RZ ;  /* 0x000000130a137224 */ /* 0x000fc600078e02ff */
[----:B------:R0:W-:Y:S04]  /*1330*/  ATOMS.ADD RZ, [R20], R17 ;  /* 0x0000001114ff738c */ /* 0x0001e80000000000 */
[----:B------:R0:W-:Y:S04]  /*1340*/  ATOMS.ADD RZ, [R22], R15 ;  /* 0x0000000f16ff738c */ /* 0x0001e80000000000 */
[----:B------:R0:W-:Y:S01]  /*1350*/  ATOMS.ADD RZ, [R24], R19 ;  /* 0x0000001318ff738c */ /* 0x0001e20000000000 */
[----:B------:R-:W-:-:S07]  /*1360*/  VIADD R13, R16, 0x3000 ;  /* 0x00003000100d7836 */ /* 0x000fce0000000000 */
.L_x_22:
[----:B------:R-:W-:Y:S05]  /*1370*/  BSYNC.RECONVERGENT B1 ;  /* 0x0000000000017941 */ /* 0x000fea0003800200 */
.L_x_21:
[----:B------:R-:W-:Y:S05]  /*1380*/  @!P1 BRA `(.L_x_20) ;  /* 0x0000000000d89947 */ /* 0x000fea0003800000 */
[----:B------:R-:W-:Y:S01]  /*1390*/  ISETP.GE.U32.AND P0, PT, R14, 0x4, PT ;  /* 0x000000040e00780c */ /* 0x000fe20003f06070 */
[----:B------:R-:W-:Y:S01]  /*13a0*/  BSSY.RECONVERGENT B1, `(.L_x_23) ;  /* 0x0000021000017945 */ /* 0x000fe20003800200 */
[----:B------:R-:W-:-:S04]  /*13b0*/  LOP3.LUT R11, R11, 0x3, RZ, 0xc0, !PT ;  /* 0x000000030b0b7812 */ /* 0x000fc800078ec0ff */
[----:B------:R-:W-:-:S07]  /*13c0*/  ISETP.NE.AND P1, PT, R11, RZ, PT ;  /* 0x000000ff0b00720c */ /* 0x000fce0003f25270 */
[----:B------:R-:W-:Y:S06]  /*13d0*/  @!P0 BRA `(.L_x_24) ;  /* 0x0000000000748947 */ /* 0x000fec0003800000 */
[----:B0-2---:R-:W-:-:S05]  /*13e0*/  IMAD.WIDE.U32 R20, R13, 0x2, R4 ;  /* 0x000000020d147825 */ /* 0x005fca00078e0004 */
[----:B------:R-:W2:Y:S04]  /*13f0*/  LDG.E.S16 R19, desc[UR8][R20.64] ;  /* 0x0000000814137981 */ /* 0x000ea8000c1e1700 */
[----:B------:R-:W3:Y:S04]  /*1400*/  LDG.E.S16 R17, desc[UR8][R20.64+0x400] ;  /* 0x0004000814117981 */ /* 0x000ee8000c1e1700 */
[----:B------:R-:W4:Y:S04]  /*1410*/  LDG.E.S16 R7, desc[UR8][R20.64+0x800] ;  /* 0x0008000814077981 */ /* 0x000f28000c1e1700 */
[----:B------:R0:W5:Y:S01]  /*1420*/  LDG.E.S16 R15, desc[UR8][R20.64+0xc00] ;  /* 0x000c0008140f7981 */ /* 0x000162000c1e1700 */
[C---:B------:R-:W-:Y:S01]  /*1430*/  VIADD R6, R13.reuse, 0x200 ;  /* 0x000002000d067836 */ /* 0x040fe20000000000 */
[----:B------:R-:W-:Y:S01]  /*1440*/  SHF.R.U32.HI R18, RZ, 0x3, R13 ;  /* 0x00000003ff127819 */ /* 0x000fe2000001160d */
[----:B------:R-:W-:-:S02]  /*1450*/  VIADD R14, R13, 0x400 ;  /* 0x000004000d0e7836 */ /* 0x000fc40000000000 */
[C---:B------:R-:W-:Y:S01]  /*1460*/  VIADD R16, R13.reuse, 0x600 ;  /* 0x000006000d107836 */ /* 0x040fe20000000000 */
[----:B------:R-:W-:Y:S01]  /*1470*/  SHF.R.U32.HI R6, RZ, 0x3, R6 ;  /* 0x00000003ff067819 */ /* 0x000fe20000011606 */
[----:B------:R-:W-:Y:S01]  /*1480*/  VIADD R13, R13, 0x800 ;  /* 0x000008000d0d7836 */ /* 0x000fe20000000000 */
[----:B------:R-:W-:Y:S02]  /*1490*/  SHF.R.U32.HI R14, RZ, 0x3, R14 ;  /* 0x00000003ff0e7819 */ /* 0x000fe4000001160e */
[----:B------:R-:W-:Y:S02]  /*14a0*/  SHF.R.U32.HI R16, RZ, 0x3, R16 ;  /* 0x00000003ff107819 */ /* 0x000fe40000011610 */
[----:B------:R-:W-:Y:S02]  /*14b0*/  LOP3.LUT R27, R18, 0x1fffffc0, RZ, 0xc0, !PT ;  /* 0x1fffffc0121b7812 */ /* 0x000fe400078ec0ff */
[----:B------:R-:W-:Y:S02]  /*14c0*/  LOP3.LUT R23, R6, 0x1fffffc0, RZ, 0xc0, !PT ;  /* 0x1fffffc006177812 */ /* 0x000fe400078ec0ff */
[----:B------:R-:W-:-:S02]  /*14d0*/  LOP3.LUT R25, R14, 0x1fffffc0, RZ, 0xc0, !PT ;  /* 0x1fffffc00e197812 */ /* 0x000fc400078ec0ff */
[----:B0-----:R-:W-:Y:S01]  /*14e0*/  LOP3.LUT R21, R16, 0x1fffffc0, RZ, 0xc0, !PT ;  /* 0x1fffffc010157812 */ /* 0x001fe200078ec0ff */
[C---:B------:R-:W-:Y:S02]  /*14f0*/  IMAD.IADD R16, R12.reuse, 0x1, R27 ;  /* 0x000000010c107824 */ /* 0x040fe400078e021b */
[C---:B------:R-:W-:Y:S01]  /*1500*/  IMAD.IADD R23, R12.reuse, 0x1, R23 ;  /* 0x000000010c177824 */ /* 0x040fe200078e0217 */
[C---:B------:R-:W-:Y:S01]  /*1510*/  IADD3 R21, PT, PT, R12.reuse, R21, RZ ;  /* 0x000000150c157210 */ /* 0x040fe20007ffe0ff */
[----:B------:R-:W-:Y:S02]  /*1520*/  IMAD.IADD R25, R12, 0x1, R25 ;  /* 0x000000010c197824 */ /* 0x000fe400078e0219 */
[C---:B--2---:R-:W-:Y:S02]  /*1530*/  IMAD R19, R10.reuse, R19, RZ ;  /* 0x000000130a137224 */ /* 0x044fe400078e02ff */
[----:B---3--:R-:W-:-:S03]  /*1540*/  IMAD R6, R10, R17, RZ ;  /* 0x000000110a067224 */ /* 0x008fc600078e02ff */
[----:B------:R1:W-:Y:S01]  /*1550*/  ATOMS.ADD RZ, [R16], R19 ;  /* 0x0000001310ff738c */ /* 0x0003e20000000000 */
[----:B----4-:R-:W-:-:S03]  /*1560*/  IMAD R12, R10, R7, RZ ;  /* 0x000000070a0c7224 */ /* 0x010fc600078e02ff */
[----:B------:R1:W-:Y:S01]  /*1570*/  ATOMS.ADD RZ, [R23], R6 ;  /* 0x0000000617ff738c */ /* 0x0003e20000000000 */
[----:B-----5:R-:W-:-:S03]  /*1580*/  IMAD R14, R10, R15, RZ ;  /* 0x0000000f0a0e7224 */ /* 0x020fc600078e02ff */
[----:B------:R1:W-:Y:S04]  /*1590*/  ATOMS.ADD RZ, [R25], R12 ;  /* 0x0000000c19ff738c */ /* 0x0003e80000000000 */
[----:B------:R1:W-:Y:S02]  /*15a0*/  ATOMS.ADD RZ, [R21], R14 ;  /* 0x0000000e15ff738c */ /* 0x0003e40000000000 */
.L_x_24:
[----:B------:R-:W-:Y:S05]  /*15b0*/  BSYNC.RECONVERGENT B1 ;  /* 0x0000000000017941 */ /* 0x000fea0003800200 */
.L_x_23:
[----:B------:R-:W-:Y:S05]  /*15c0*/  @!P1 BRA `(.L_x_20) ;  /* 0x0000000000489947 */ /* 0x000fea0003800000 */
[----:B01----:R-:W-:Y:S01]  /*15d0*/  SHF.R.U32.HI R6, RZ, 0x3, R13 ;  /* 0x00000003ff067819 */ /* 0x003fe2000001160d */
[----:B------:R-:W-:-:S03]  /*15e0*/  IMAD.WIDE.U32 R4, R13, 0x2, R4 ;  /* 0x000000020d047825 */ /* 0x000fc600078e0004 */
[----:B------:R-:W-:Y:S01]  /*15f0*/  LOP3.LUT R7, R6, 0x1fffffc0, RZ, 0xc0, !PT ;  /* 0x1fffffc006077812 */ /* 0x000fe200078ec0ff */
[----:B------:R-:W-:-:S04]  /*1600*/  IMAD.MOV R11, RZ, RZ, -R11 ;  /* 0x000000ffff0b7224 */ /* 0x000fc800078e0a0b */
[----:B------:R-:W-:-:S04]  /*1610*/  IMAD R8, R8, 0x10, R7 ;  /* 0x0000001008087824 */ /* 0x000fc800078e0207 */
[----:B------:R-:W-:Y:S02]  /*1620*/  IMAD R8, R9, 0x4, R8 ;  /* 0x0000000409087824 */ /* 0x000fe400078e0208 */
[----:B------:R-:W-:Y:S02]  /*1630*/  IMAD.MOV.U32 R9, RZ, RZ, R5 ;  /* 0x000000ffff097224 */ /* 0x000fe400078e0005 */
[----:B------:R-:W-:-:S07]  /*1640*/  VIADD R8, R8, UR5 ;  /* 0x0000000508087c36 */ /* 0x000fce0008000000 */
.L_x_25:
[----:B------:R-:W-:-:S06]  /*1650*/  IMAD.MOV.U32 R5, RZ, RZ, R9 ;  /* 0x000000ffff057224 */ /* 0x000fcc00078e0009 */
[----:B------:R0:W3:Y:S01]  /*1660*/  LDG.E.S16 R5, desc[UR8][R4.64] ;  /* 0x0000000804057981 */ /* 0x0000e2000c1e1700 */
[----:B------:R-:W-:-:S04]  /*1670*/  IADD3 R11, PT, PT, R11, 0x1, RZ ;  /* 0x000000010b0b7810 */ /* 0x000fc80007ffe0ff */
[----:B------:R-:W-:Y:S02]  /*1680*/  ISETP.NE.AND P0, PT, R11, RZ, PT ;  /* 0x000000ff0b00720c */ /* 0x000fe40003f05270 */
[----:B0-----:R-:W-:-:S05]  /*1690*/  IADD3 R4, P1, PT, R4, 0x400, RZ ;  /* 0x0000040004047810 */ /* 0x001fca0007f3e0ff */
[----:B------:R-:W-:Y:S02]  /*16a0*/  IMAD.X R9, RZ, RZ, R9, P1 ;  /* 0x000000ffff097224 */ /* 0x000fe400008e0609 */
[----:B---3--:R-:W-:-:S05]  /*16b0*/  IMAD R7, R10, R5, RZ ;  /* 0x000000050a077224 */ /* 0x008fca00078e02ff */
[----:B------:R0:W-:Y:S02]  /*16c0*/  ATOMS.ADD RZ, [R8], R7 ;  /* 0x0000000708ff738c */ /* 0x0001e40000000000 */
[----:B0-----:R-:W-:Y:S01]  /*16d0*/  VIADD R8, R8, 0x40 ;  /* 0x0000004008087836 */ /* 0x001fe20000000000 */
[----:B------:R-:W-:Y:S06]  /*16e0*/  @P0 BRA `(.L_x_25) ;  /* 0xfffffffc00d80947 */ /* 0x000fec000383ffff */
.L_x_20:
[----:B------:R-:W-:Y:S05]  /*16f0*/  BSYNC.RECONVERGENT B0 ;  /* 0x0000000000007941 */ /* 0x000fea0003800200 */
.L_x_19:
[----:B------:R-:W-:Y:S01]  /*1700*/  BAR.SYNC.DEFER_BLOCKING 0x0 ;  /* 0x0000000000007b1d */ /* 0x000fe20000010000 */
[----:B------:R-:W-:-:S13]  /*1710*/  ISETP.GT.U32.AND P0, PT, R0, 0x1f, PT ;  /* 0x0000001f0000780c */ /* 0x000fda0003f04070 */
[----:B------:R-:W-:Y:S05]  /*1720*/  @P0 EXIT ;  /* 0x000000000000094d */ /* 0x000fea0003800000 */
[C---:B0-2---:R-:W-:Y:S01]  /*1730*/  LEA R20, R0.reuse, UR5, 0x6 ;  /* 0x0000000500147c11 */ /* 0x045fe2000f8e30ff */
[----:B------:R-:W-:Y:S01]  /*1740*/  IMAD R3, R3, 0x24, R2 ;  /* 0x0000002403037824 */ /* 0x000fe200078e0202 */
[----:B------:R-:W0:Y:S03]  /*1750*/  LDCU.64 UR6, c[0x0][0x390] ;  /* 0x00007200ff0677ac */ /* 0x000e260008000a00 */
[----:B-1----:R-:W1:Y:S01]  /*1760*/  LDS.128 R4, [R20+0x10] ;  /* 0x0000100014047984 */ /* 0x002e620000000c00 */
[----:B------:R-:W-:-:S03]  /*1770*/  IMAD R0, R0, 0x144, R3 ;  /* 0x0000014400007824 */ /* 0x000fc600078e0203 */
[----:B------:R-:W2:Y:S01]  /*1780*/  LDS.128 R8, [R20] ;  /* 0x0000000014087984 */ /* 0x000ea20000000c00 */
[----:B------:R-:W-:-:S03]  /*1790*/  VIADD R0, R0, 0x13 ;  /* 0x0000001300007836 */ /* 0x000fc60000000000 */
[----:B------:R-:W3:Y:S04]  /*17a0*/  LDS.128 R12, [R20+0x20] ;  /* 0x00002000140c7984 */ /* 0x000ee80000000c00 */
[----:B------:R-:W4:Y:S01]  /*17b0*/  LDS.128 R16, [R20+0x30] ;  /* 0x0000300014107984 */ /* 0x000f220000000c00 */
[C---:B-1----:R-:W-:Y:S01]  /*17c0*/  IMAD.IADD R2, R6.reuse, 0x1, R7 ;  /* 0x0000000106027824 */ /* 0x042fe200078e0207 */
[----:B------:R-:W-:Y:S02]  /*17d0*/  IADD3 R3, PT, PT, R6, R4, R5 ;  /* 0x0000000406037210 */ /* 0x000fe40007ffe005 */
[----:B--2---:R-:W-:Y:S02]  /*17e0*/  IADD3 R8, PT, PT, R10, R8, R9 ;  /* 0x000000080a087210 */ /* 0x004fe40007ffe009 */
[----:B------:R-:W-:-:S02]  /*17f0*/  IADD3 R11, PT, PT, R2, R10, R11 ;  /* 0x0000000a020b7210 */ /* 0x000fc40007ffe00b */
[----:B---3--:R-:W-:Y:S02]  /*1800*/  IADD3 R12, PT, PT, R14, R12, R13 ;  /* 0x0000000c0e0c7210 */ /* 0x008fe40007ffe00d */
[----:B------:R-:W-:Y:S02]  /*1810*/  IADD3 R9, PT, PT, R13, R9, R5 ;  /* 0x000000090d097210 */ /* 0x000fe40007ffe005 */
[----:B------:R-:W-:Y:S02]  /*1820*/  IADD3 R5, PT, PT, R5, -R2, -R13 ;  /* 0x8000000205057210 */ /* 0x000fe40007ffe80d */
[----:B----4-:R-:W-:Y:S02]  /*1830*/  IADD3 R16, PT, PT, R17, R12, R16 ;  /* 0x0000000c11107210 */ /* 0x010fe40007ffe010 */
[----:B------:R-:W-:Y:S02]  /*1840*/  IADD3 R5, PT, PT, R15, R5, R14 ;  /* 0x000000050f057210 */ /* 0x000fe40007ffe00e */
[----:B------:R-:W-:-:S02]  /*1850*/  IADD3 R8, PT, PT, R12, R8, R3 ;  /* 0x000000080c087210 */ /* 0x000fc40007ffe003 */
[----:B------:R-:W-:Y:S02]  /*1860*/  IADD3 R16, PT, PT, R3, -R16, -R18 ;  /* 0x8000001003107210 */ /* 0x000fe40007ffe812 */
[----:B------:R-:W-:Y:S01]  /*1870*/  IADD3 R2, PT, PT, R15, R11, R14 ;  /* 0x0000000b0f027210 */ /* 0x000fe20007ffe00e */
[----:B------:R-:W-:Y:S01]  /*1880*/  VIADD R8, R8, 0x40 ;  /* 0x0000004008087836 */ /* 0x000fe20000000000 */
[----:B------:R-:W-:Y:S01]  /*1890*/  IADD3 R4, PT, PT, R18, R5, -R17 ;  /* 0x0000000512047210 */ /* 0x000fe20007ffe811 */
[----:B------:R-:W-:Y:S01]  /*18a0*/  VIADD R16, R16, 0x40 ;  /* 0x0000004010107836 */ /* 0x000fe20000000000 */
[----:B------:R-:W-:Y:S02]  /*18b0*/  IADD3 R9, PT, PT, R9, 0x40, -R2 ;  /* 0x0000004009097810 */ /* 0x000fe40007ffe802 */
[----:B------:R-:W-:Y:S02]  /*18c0*/  IADD3 R4, PT, PT, R4, 0x40, R19 ;  /* 0x0000004004047810 */ /* 0x000fe40007ffe013 */
[----:B0-----:R-:W-:-:S02]  /*18d0*/  IADD3 R2, P0, PT, R0, UR6, RZ ;  /* 0x0000000600027c10 */ /* 0x001fc4000ff1e0ff */
[----:B------:R-:W-:Y:S02]  /*18e0*/  SHF.R.S32.HI R8, RZ, 0x7, R8 ;  /* 0x00000007ff087819 */ /* 0x000fe40000011408 */
[----:B------:R-:W-:Y:S02]  /*18f0*/  SHF.R.S32.HI R9, RZ, 0x7, R9 ;  /* 0x00000007ff097819 */ /* 0x000fe40000011409 */
[----:B------:R-:W-:Y:S02]  /*1900*/  SHF.R.S32.HI R16, RZ, 0x7, R16 ;  /* 0x00000007ff107819 */ /* 0x000fe40000011410 */
[----:B------:R-:W-:Y:S02]  /*1910*/  SHF.R.S32.HI R4, RZ, 0x7, R4 ;  /* 0x00000007ff047819 */ /* 0x000fe40000011404 */
[----:B------:R-:W-:Y:S02]  /*1920*/  LEA.HI.X.SX32 R3, R0, UR7, 0x1, P0 ;  /* 0x0000000700037c11 */ /* 0x000fe400080f0eff */
[----:B------:R-:W-:-:S02]  /*1930*/  ISETP.GE.AND P0, PT, R8, -0x7f, PT ;  /* 0xffffff810800780c */ /* 0x000fc40003f06270 */
[C---:B------:R-:W-:Y:S02]  /*1940*/  ISETP.GE.AND P1, PT, R9.reuse, -0x7f, PT ;  /* 0xffffff810900780c */ /* 0x040fe40003f26270 */
[----:B------:R-:W-:Y:S02]  /*1950*/  ISETP.GE.AND P2, PT, R16, -0x7f, PT ;  /* 0xffffff811000780c */ /* 0x000fe40003f46270 */
[----:B------:R-:W-:Y:S02]  /*1960*/  ISETP.GE.AND P3, PT, R4, -0x7f, PT ;  /* 0xffffff810400780c */ /* 0x000fe40003f66270 */
[----:B------:R-:W-:Y:S02]  /*1970*/  VIMNMX R8, PT, PT, R8, 0x7f, PT ;  /* 0x0000007f08087848 */ /* 0x000fe40003fe0100 */
[----:B------:R-:W-:Y:S02]  /*1980*/  VIMNMX R9, PT, PT, R9, 0x7f, PT ;  /* 0x0000007f09097848 */ /* 0x000fe40003fe0100 */
[----:B------:R-:W-:-:S02]  /*1990*/  VIMNMX R16, PT, PT, R16, 0x7f, PT ;  /* 0x0000007f10107848 */ /* 0x000fc40003fe0100 */
[----:B------:R-:W-:Y:S02]  /*19a0*/  VIMNMX R4, PT, PT, R4, 0x7f, PT ;  /* 0x0000007f04047848 */ /* 0x000fe40003fe0100 */
[----:B------:R-:W-:Y:S02]  /*19b0*/  LOP3.LUT R8, R8, 0x80, RZ, 0x3c, !PT ;  /* 0x0000008008087812 */ /* 0x000fe400078e3cff */
[----:B------:R-:W-:Y:S02]  /*19c0*/  LOP3.LUT R9, R9, 0x80, RZ, 0x3c, !PT ;  /* 0x0000008009097812 */ /* 0x000fe400078e3cff */
[----:B------:R-:W-:Y:S02]  /*19d0*/  LOP3.LUT R16, R16, 0x80, RZ, 0x3c, !PT ;  /* 0x0000008010107812 */ /* 0x000fe400078e3cff */
[----:B------:R-:W-:Y:S02]  /*19e0*/  LOP3.LUT R4, R4, 0x80, RZ, 0x3c, !PT ;  /* 0x0000008004047812 */ /* 0x000fe400078e3cff */
[----:B------:R-:W-:-:S02]  /*19f0*/  SEL R5, R8, RZ, P0 ;  /* 0x000000ff08057207 */ /* 0x000fc40000000000 */
[----:B------:R-:W-:Y:S02]  /*1a00*/  SEL R9, R9, RZ, P1 ;  /* 0x000000ff09097207 */ /* 0x000fe40000800000 */
[----:B------:R-:W-:Y:S01]  /*1a10*/  SEL R7, R16, RZ, P2 ;  /* 0x000000ff10077207 */ /* 0x000fe20001000000 */
[----:B------:R-:W-:Y:S01]  /*1a20*/  STG.E.U8 desc[UR8][R2.64], R5 ;  /* 0x0000000502007986 */ /* 0x000fe2000c101108 */
[----:B------:R-:W-:-:S03]  /*1a30*/  SEL R11, R4, RZ, P3 ;  /* 0x000000ff040b7207 */ /* 0x000fc60001800000 */
[----:B------:R-:W-:Y:S04]  /*1a40*/  STG.E.U8 desc[UR8][R2.64+0x1], R9 ;  /* 0x0000010902007986 */ /* 0x000fe8000c101108 */
[----:B------:R-:W-:Y:S04]  /*1a50*/  STG.E.U8 desc[UR8][R2.64+0x12], R7 ;  /* 0x0000120702007986 */ /* 0x000fe8000c101108 */
[----:B------:R-:W-:Y:S01]  /*1a60*/  STG.E.U8 desc[UR8][R2.64+0x13], R11 ;  /* 0x0000130b02007986 */ /* 0x000fe2000c101108 */
[----:B------:R-:W-:Y:S05]  /*1a70*/  EXIT ;  /* 0x000000000000794d */ /* 0x000fea0003800000 */
.L_x_26:
        /* <DEDUP_REMOVED lines=16> */
.L_x_79:


//--------------------- .text._Z16conv_same_tilingPaS_S_ --------------------------
	.section	.text._Z16conv_same_tilingPaS_S_,"ax",@progbits
	.align	128
        .global         _Z16conv_same_tilingPaS_S_
        .type           _Z16conv_same_tilingPaS_S_,@function
        .size           _Z16conv_same_tilingPaS_S_,(.L_x_80 - _Z16conv_same_tilingPaS_S_)
        .other          _Z16conv_same_tilingPaS_S_,@"STO_CUDA_ENTRY STV_DEFAULT"
_Z16conv_same_tilingPaS_S_:
.text._Z16conv_same_tilingPaS_S_:
[----:B------:R-:W-:Y:S01]  /*0000*/  LDC R1, c[0x0][0x37c] ;  /* 0x0000df00ff017b82 */ /* 0x000fe20000000800 */
[----:B------:R-:W0:Y:S01]  /*0010*/  S2R R3, SR_TID.X ;  /* 0x0000000000037919 */ /* 0x000e220000002100 */
[----:B------:R-:W1:Y:S01]  /*0020*/  LDCU.64 UR8, c[0x0][0x358] ;  /* 0x00006b00ff0877ac */ /* 0x000e620008000a00 */
[----:B------:R-:W-:Y:S01]  /*0030*/  BSSY.RECONVERGENT B0, `(.L_x_27) ;  /* 0x000001a000007945 */ /* 0x000fe20003800200 */
[----:B------:R-:W2:Y:S01]  /*0040*/  S2R R0, SR_CTAID.X ;  /* 0x0000000000007919 */ /* 0x000ea20000002500 */
[----:B------:R-:W3:Y:S01]  /*0050*/  S2R R2, SR_CTAID.Y ;  /* 0x0000000000027919 */ /* 0x000ee20000002600 */
[----:B0-----:R-:W-:-:S13]  /*0060*/  ISETP.GT.U32.AND P0, PT, R3, 0x1ff, PT ;  /* 0x000001ff0300780c */ /* 0x001fda0003f04070 */
[----:B-123--:R-:W-:Y:S05]  /*0070*/  @P0 BRA `(.L_x_28) ;  /* 0x0000000000540947 */ /* 0x00efea0003800000 */
[----:B------:R-:W-:Y:S01]  /*0080*/  LOP3.LUT R7, R3, 0x3, RZ, 0xc0, !PT ;  /* 0x0000000303077812 */ /* 0x000fe200078ec0ff */
[----:B------:R-:W0:Y:S01]  /*0090*/  LDCU.64 UR4, c[0x0][0x380] ;  /* 0x00007000ff0477ac */ /* 0x000e220008000a00 */
[--C-:B------:R-:W-:Y:S02]  /*00a0*/  SHF.R.U32.HI R4, RZ, 0x2, R3.reuse ;  /* 0x00000002ff047819 */ /* 0x100fe40000011603 */
[----:B------:R-:W-:Y:S01]  /*00b0*/  SHF.R.U32.HI R6, RZ, 0x4, R3 ;  /* 0x00000004ff067819 */ /* 0x000fe20000011603 */
[----:B------:R-:W-:Y:S01]  /*00c0*/  IMAD R9, R0, 0x2, R7 ;  /* 0x0000000200097824 */ /* 0x000fe200078e0207 */
[----:B------:R-:W-:-:S03]  /*00d0*/  LOP3.LUT R5, R4, 0x3, RZ, 0xc0, !PT ;  /* 0x0000000304057812 */ /* 0x000fc600078ec0ff */
[----:B------:R-:W-:Y:S02]  /*00e0*/  IMAD R6, R6, 0x144, R9 ;  /* 0x0000014406067824 */ /* 0x000fe400078e0209 */
[----:B------:R-:W-:-:S04]  /*00f0*/  IMAD R5, R2, 0x2, R5 ;  /* 0x0000000202057824 */ /* 0x000fc800078e0205 */
[----:B------:R-:W-:-:S05]  /*0100*/  IMAD R5, R5, 0x12, R6 ;  /* 0x0000001205057824 */ /* 0x000fca00078e0206 */
[----:B0-----:R-:W-:-:S04]  /*0110*/  IADD3 R4, P0, PT, R5, UR4, RZ ;  /* 0x0000000405047c10 */ /* 0x001fc8000ff1e0ff */
[----:B------:R-:W-:-:S05]  /*0120*/  LEA.HI.X.SX32 R5, R5, UR5, 0x1, P0 ;  /* 0x0000000505057c11 */ /* 0x000fca00080f0eff */
[----:B------:R-:W2:Y:S01]  /*0130*/  LDG.E.U8 R4, desc[UR8][R4.64] ;  /* 0x0000000804047981 */ /* 0x000ea2000c1e1100 */
[----:B------:R-:W0:Y:S01]  /*0140*/  S2UR UR5, SR_CgaCtaId ;  /* 0x00000000000579c3 */ /* 0x000e220000008800 */
[----:B------:R-:W-:Y:S01]  /*0150*/  UMOV UR4, 0x400 ;  /* 0x0000040000047882 */ /* 0x000fe20000000000 */
[C---:B------:R-:W-:Y:S01]  /*0160*/  LOP3.LUT R6, R3.reuse, 0x3f0, RZ, 0xc0, !PT ;  /* 0x000003f003067812 */ /* 0x040fe200078ec0ff */
[----:B------:R-:W-:Y:S01]  /*0170*/  UIADD3 UR4, UPT, UPT, UR4, 0x200, URZ ;  /* 0x0000020004047890 */ /* 0x000fe2000fffe0ff */
[----:B------:R-:W-:-:S03]  /*0180*/  LOP3.LUT R9, R3, 0xc, RZ, 0xc0, !PT ;  /* 0x0000000c03097812 */ /* 0x000fc600078ec0ff */
[----:B0-----:R-:W-:-:S06]  /*0190*/  ULEA UR4, UR5, UR4, 0x18 ;  /* 0x0000000405047291 */ /* 0x001fcc000f8ec0ff */
[----:B------:R-:W-:-:S05]  /*01a0*/  IADD3 R6, PT, PT, R9, UR4, R6 ;  /* 0x0000000409067c10 */ /* 0x000fca000fffe006 */
[----:B------:R-:W-:-:S05]  /*01b0*/  IMAD.IADD R7, R7, 0x1, R6 ;  /* 0x0000000107077824 */ /* 0x000fca00078e0206 */
[----:B--2---:R0:W-:Y:S02]  /*01c0*/  STS.U8 [R7], R4 ;  /* 0x0000000407007388 */ /* 0x0041e40000000000 */
.L_x_28:
[----:B------:R-:W-:Y:S05]  /*01d0*/  BSYNC.RECONVERGENT B0 ;  /* 0x0000000000007941 */ /* 0x000fea0003800200 */
.L_x_27:
[----:B------:R-:W1:Y:S01]  /*01e0*/  S2UR UR5, SR_CgaCtaId ;  /* 0x00000000000579c3 */ /* 0x000e620000008800 */
[--C-:B------:R-:W-:Y:S01]  /*01f0*/  SHF.R.U32.HI R6, RZ, 0x2, R3.reuse ;  /* 0x00000002ff067819 */ /* 0x100fe20000011603 */
[----:B------:R-:W-:Y:S01]  /*0200*/  UMOV UR4, 0x400 ;  /* 0x0000040000047882 */ /* 0x000fe20000000000 */
[C---:B------:R-:W-:Y:S01]  /*0210*/  IMAD.SHL.U32 R5, R3.reuse, 0x4, RZ ;  /* 0x0000000403057824 */ /* 0x040fe200078e00ff */
[----:B------:R-:W-:Y:S01]  /*0220*/  UIADD3 UR6, UPT, UPT, UR4, 0x200, URZ ;  /* 0x0000020004067890 */ /* 0x000fe2000fffe0ff */
[----:B------:R-:W-:Y:S01]  /*0230*/  ISETP.GT.U32.AND P0, PT, R3, 0x7f, PT ;  /* 0x0000007f0300780c */ /* 0x000fe20003f04070 */
[----:B0-----:R-:W-:Y:S01]  /*0240*/  IMAD.SHL.U32 R4, R6, 0x10, RZ ;  /* 0x0000001006047824 */ /* 0x001fe200078e00ff */
[----:B------:R-:W-:Y:S01]  /*0250*/  SHF.R.U32.HI R7, RZ, 0x1, R3 ;  /* 0x00000001ff077819 */ /* 0x000fe20000011603 */
[----:B------:R-:W-:Y:S01]  /*0260*/  BSSY.RECONVERGENT B0, `(.L_x_29) ;  /* 0x0000043000007945 */ /* 0x000fe20003800200 */
[----:B------:R-:W-:Y:S02]  /*0270*/  LOP3.LUT R9, R5, 0x8, RZ, 0xc0, !PT ;  /* 0x0000000805097812 */ /* 0x000fe400078ec0ff */
[----:B------:R-:W-:-:S02]  /*0280*/  LOP3.LUT R8, R4, 0x1f0, RZ, 0xc0, !PT ;  /* 0x000001f004087812 */ /* 0x000fc400078ec0ff */
[----:B------:R-:W-:Y:S02]  /*0290*/  LOP3.LUT R5, R5, 0x4, RZ, 0xc0, !PT ;  /* 0x0000000405057812 */ /* 0x000fe400078ec0ff */
[----:B------:R-:W-:Y:S02]  /*02a0*/  LOP3.LUT R7, R7, 0x1, RZ, 0xc0, !PT ;  /* 0x0000000107077812 */ /* 0x000fe400078ec0ff */
[----:B------:R-:W-:Y:S02]  /*02b0*/  SHF.R.U32.HI R22, RZ, 0x7, R3 ;  /* 0x00000007ff167819 */ /* 0x000fe40000011603 */
[----:B------:R-:W-:Y:S01]  /*02c0*/  LOP3.LUT R11, R6, 0x1f, RZ, 0xc0, !PT ;  /* 0x0000001f060b7812 */ /* 0x000fe200078ec0ff */
[----:B-1----:R-:W-:-:S04]  /*02d0*/  ULEA UR6, UR5, UR6, 0x18 ;  /* 0x0000000605067291 */ /* 0x002fc8000f8ec0ff */
[C---:B------:R-:W-:Y:S01]  /*02e0*/  IMAD R11, R22.reuse, 0x20, R11 ;  /* 0x00000020160b7824 */ /* 0x040fe200078e020b */
[----:B------:R-:W-:Y:S01]  /*02f0*/  ULEA UR4, UR5, UR4, 0x18 ;  /* 0x0000000405047291 */ /* 0x000fe2000f8ec0ff */
[----:B------:R-:W-:Y:S02]  /*0300*/  IMAD R22, R22, 0x2, R7 ;  /* 0x0000000216167824 */ /* 0x000fe400078e0207 */
[----:B------:R-:W-:Y:S02]  /*0310*/  IMAD R21, R11, 0x9, RZ ;  /* 0x000000090b157824 */ /* 0x000fe400078e02ff */
[----:B------:R-:W-:Y:S01]  /*0320*/  VIADD R10, R8, UR6 ;  /* 0x00000006080a7c36 */ /* 0x000fe20008000000 */
[----:B------:R-:W-:Y:S02]  /*0330*/  IADD3 R8, PT, PT, R9, UR4, R4 ;  /* 0x0000000409087c10 */ /* 0x000fe4000fffe004 */
[----:B------:R-:W-:Y:S01]  /*0340*/  LOP3.LUT R9, R3, 0x1, RZ, 0xc0, !PT ;  /* 0x0000000103097812 */ /* 0x000fe200078ec0ff */
[----:B------:R-:W-:-:S02]  /*0350*/  IMAD R10, R7, 0x4, R10 ;  /* 0x00000004070a7824 */ /* 0x000fc400078e020a */
[----:B------:R-:W-:Y:S02]  /*0360*/  IMAD.IADD R8, R8, 0x1, R5 ;  /* 0x0000000108087824 */ /* 0x000fe400078e0205 */
[----:B------:R-:W-:Y:S01]  /*0370*/  IMAD.IADD R12, R9, 0x1, R10 ;  /* 0x00000001090c7824 */ /* 0x000fe200078e020a */
[----:B------:R-:W0:Y:S01]  /*0380*/  LDC.64 R4, c[0x0][0x388] ;  /* 0x0000e200ff047b82 */ /* 0x000e220000000a00 */
[----:B------:R-:W-:Y:S01]  /*0390*/  IMAD R22, R22, 0x2, R9 ;  /* 0x0000000216167824 */ /* 0x000fe200078e0209 */
[----:B------:R-:W-:Y:S06]  /*03a0*/  @!P0 STS [R8], RZ ;  /* 0x000000ff08008388 */ /* 0x000fec0000000800 */
[----:B------:R-:W-:Y:S01]  /*03b0*/  BAR.SYNC.DEFER_BLOCKING 0x0 ;  /* 0x0000000000007b1d */ /* 0x000fe20000010000 */
[----:B0-----:R-:W-:-:S04]  /*03c0*/  IADD3 R4, P1, PT, R21, R4, RZ ;  /* 0x0000000415047210 */ /* 0x001fc80007f3e0ff */
[----:B------:R-:W-:Y:S01]  /*03d0*/  IADD3 R4, P2, PT, R4, 0x4, RZ ;  /* 0x0000000404047810 */ /* 0x000fe20007f5e0ff */
[----:B------:R-:W-:Y:S03]  /*03e0*/  LDS.U8 R13, [R12] ;  /* 0x000000000c0d7984 */ /* 0x000fe60000000000 */
[----:B------:R-:W-:Y:S01]  /*03f0*/  IADD3.X R5, PT, PT, RZ, RZ, R5, P2, P1 ;  /* 0x000000ffff057210 */ /* 0x000fe200017e2405 */
[----:B------:R-:W0:Y:S04]  /*0400*/  LDS.U8 R14, [R12+0x1] ;  /* 0x000001000c0e7984 */ /* 0x000e280000000000 */
[----:B------:R-:W-:Y:S04]  /*0410*/  LDS.U8 R15, [R12+0x2] ;  /* 0x000002000c0f7984 */ /* 0x000fe80000000000 */
[----:B------:R-:W1:Y:S04]  /*0420*/  LDS.U8 R16, [R12+0x4] ;  /* 0x000004000c107984 */ /* 0x000e680000000000 */
[----:B------:R-:W-:Y:S04]  /*0430*/  LDS.U8 R17, [R12+0x5] ;  /* 0x000005000c117984 */ /* 0x000fe80000000000 */
[----:B------:R-:W2:Y:S04]  /*0440*/  LDS.U8 R18, [R12+0x6] ;  /* 0x000006000c127984 */ /* 0x000ea80000000000 */
[----:B------:R-:W-:Y:S04]  /*0450*/  LDS.U8 R19, [R12+0x8] ;  /* 0x000008000c137984 */ /* 0x000fe80000000000 */
[----:B------:R-:W3:Y:S04]  /*0460*/  LDS.U8 R20, [R12+0x9] ;  /* 0x000009000c147984 */ /* 0x000ee80000000000 */
[----:B------:R4:W4:Y:S01]  /*0470*/  LDS.S8 R10, [R12+0xa] ;  /* 0x00000a000c0a7984 */ /* 0x0009220000000200 */
[----:B0-----:R-:W-:Y:S01]  /*0480*/  PRMT R14, R13, 0x3340, R14 ;  /* 0x000033400d0e7816 */ /* 0x001fe2000000000e */
[----:B------:R-:W-:Y:S01]  /*0490*/  IMAD.MOV.U32 R13, RZ, RZ, R3 ;  /* 0x000000ffff0d7224 */ /* 0x000fe200078e0003 */
[----:B------:R-:W-:-:S02]  /*04a0*/  LEA R3, R22, UR4, 0x2 ;  /* 0x0000000416037c11 */ /* 0x000fc4000f8e10ff */
[----:B-1----:R-:W-:-:S04]  /*04b0*/  PRMT R11, R15, 0x3340, R16 ;  /* 0x000033400f0b7816 */ /* 0x002fc80000000010 */
[----:B------:R-:W-:Y:S02]  /*04c0*/  PRMT R11, R14, 0x5410, R11 ;  /* 0x000054100e0b7816 */ /* 0x000fe4000000000b */
[----:B--2---:R-:W-:Y:S02]  /*04d0*/  PRMT R18, R17, 0x3340, R18 ;  /* 0x0000334011127816 */ /* 0x004fe40000000012 */
[----:B---3--:R-:W-:-:S04]  /*04e0*/  PRMT R19, R19, 0x3340, R20 ;  /* 0x0000334013137816 */ /* 0x008fc80000000014 */
[----:B----4-:R-:W-:-:S07]  /*04f0*/  PRMT R12, R18, 0x5410, R19 ;  /* 0x00005410120c7816 */ /* 0x010fce0000000013 */
.L_x_30:
[----:B------:R-:W2:Y:S04]  /*0500*/  LDG.E.U8 R14, desc[UR8][R4.64+-0x1] ;  /* 0xffffff08040e7981 */ /* 0x000ea8000c1e1100 */
[----:B------:R-:W2:Y:S04]  /*0510*/  LDG.E.U8 R17, desc[UR8][R4.64+-0x2] ;  /* 0xfffffe0804117981 */ /* 0x000ea8000c1e1100 */
[----:B------:R-:W3:Y:S04]  /*0520*/  LDG.E.U8 R16, desc[UR8][R4.64+-0x3] ;  /* 0xfffffd0804107981 */ /* 0x000ee8000c1e1100 */
[----:B------:R-:W3:Y:S04]  /*0530*/  LDG.E.U8 R19, desc[UR8][R4.64+-0x4] ;  /* 0xfffffc0804137981 */ /* 0x000ee8000c1e1100 */
[----:B------:R-:W4:Y:S04]  /*0540*/  LDG.E.U8 R18, desc[UR8][R4.64+0x3] ;  /* 0x0000030804127981 */ /* 0x000f28000c1e1100 */
[----:B------:R-:W4:Y:S04]  /*0550*/  LDG.E.U8 R21, desc[UR8][R4.64+0x2] ;  /* 0x0000020804157981 */ /* 0x000f28000c1e1100 */
[----:B------:R-:W5:Y:S04]  /*0560*/  LDG.E.U8 R20, desc[UR8][R4.64+0x1] ;  /* 0x0000010804147981 */ /* 0x000f68000c1e1100 */
[----:B------:R-:W5:Y:S04]  /*0570*/  LDG.E.U8 R23, desc[UR8][R4.64] ;  /* 0x0000000804177981 */ /* 0x000f68000c1e1100 */
[----:B------:R0:W5:Y:S01]  /*0580*/  LDG.E.S8 R15, desc[UR8][R4.64+0x4] ;  /* 0x00000408040f7981 */ /* 0x000162000c1e1300 */
[C---:B------:R-:W-:Y:S01]  /*0590*/  ISETP.GE.U32.AND P1, PT, R13.reuse, 0xe00, PT ;  /* 0x00000e000d00780c */ /* 0x040fe20003f26070 */
[----:B------:R-:W-:Y:S01]  /*05a0*/  VIADD R13, R13, 0x200 ;  /* 0x000002000d0d7836 */ /* 0x000fe20000000000 */
[----:B0-----:R-:W-:-:S05]  /*05b0*/  IADD3 R4, P2, PT, R4, 0x480, RZ ;  /* 0x0000048004047810 */ /* 0x001fca0007f5e0ff */
[----:B------:R-:W-:Y:S01]  /*05c0*/  IMAD.X R5, RZ, RZ, R5, P2 ;  /* 0x000000ffff057224 */ /* 0x000fe200010e0605 */
[----:B--2---:R-:W-:Y:S02]  /*05d0*/  PRMT R14, R17, 0x3340, R14 ;  /* 0x00003340110e7816 */ /* 0x004fe4000000000e */
[----:B---3--:R-:W-:-:S04]  /*05e0*/  PRMT R19, R19, 0x3340, R16 ;  /* 0x0000334013137816 */ /* 0x008fc80000000010 */
[----:B------:R-:W-:Y:S02]  /*05f0*/  PRMT R19, R19, 0x5410, R14 ;  /* 0x0000541013137816 */ /* 0x000fe4000000000e */
[----:B----4-:R-:W-:Y:S02]  /*0600*/  PRMT R18, R21, 0x3340, R18 ;  /* 0x0000334015127816 */ /* 0x010fe40000000012 */
[----:B-----5:R-:W-:Y:S01]  /*0610*/  PRMT R23, R23, 0x3340, R20 ;  /* 0x0000334017177816 */ /* 0x020fe20000000014 */
[----:B------:R-:W-:-:S03]  /*0620*/  IMAD R14, R10, R15, RZ ;  /* 0x0000000f0a0e7224 */ /* 0x000fc600078e02ff */
[----:B------:R-:W-:Y:S01]  /*0630*/  PRMT R18, R23, 0x5410, R18 ;  /* 0x0000541017127816 */ /* 0x000fe20000000012 */
[----:B------:R-:W-:-:S04]  /*0640*/  IDP.4A.S8.S8 R19, R19, R11, R14 ;  /* 0x0000000b13137226 */ /* 0x000fc8000000060e */
[----:B------:R-:W-:-:S05]  /*0650*/  IDP.4A.S8.S8 R18, R18, R12, R19 ;  /* 0x0000000c12127226 */ /* 0x000fca0000000613 */
[----:B------:R0:W-:Y:S02]  /*0660*/  ATOMS.ADD RZ, [R3], R18 ;  /* 0x0000001203ff738c */ /* 0x0001e40000000000 */
[----:B0-----:R-:W-:Y:S01]  /*0670*/  VIADD R3, R3, 0x40 ;  /* 0x0000004003037836 */ /* 0x001fe20000000000 */
[----:B------:R-:W-:Y:S06]  /*0680*/  @!P1 BRA `(.L_x_30) ;  /* 0xfffffffc009c9947 */ /* 0x000fec000383ffff */
[----:B------:R-:W-:Y:S05]  /*0690*/  BSYNC.RECONVERGENT B0 ;  /* 0x0000000000007941 */ /* 0x000fea0003800200 */
.L_x_29:
[----:B------:R-:W-:Y:S06]  /*06a0*/  BAR.SYNC.DEFER_BLOCKING 0x0 ;  /* 0x0000000000007b1d */ /* 0x000fec0000010000 */
[----:B------:R-:W-:Y:S05]  /*06b0*/  @P0 EXIT ;  /* 0x000000000000094d */ /* 0x000fea0003800000 */
[----:B------:R-:W0:Y:S01]  /*06c0*/  LDS R8, [R8] ;  /* 0x0000000008087984 */ /* 0x000e220000000800 */
[----:B------:R-:W1:Y:S01]  /*06d0*/  LDCU.64 UR4, c[0x0][0x390] ;  /* 0x00007200ff0477ac */ /* 0x000e620008000a00 */
[----:B------:R-:W-:Y:S02]  /*06e0*/  IMAD R9, R0, 0x2, R9 ;  /* 0x0000000200097824 */ /* 0x000fe400078e0209 */
[----:B------:R-:W-:Y:S02]  /*06f0*/  IMAD R2, R2, 0x2, R7 ;  /* 0x0000000202027824 */ /* 0x000fe400078e0207 */
[----:B------:R-:W-:-:S04]  /*0700*/  IMAD R9, R6, 0x144, R9 ;  /* 0x0000014406097824 */ /* 0x000fc800078e0209 */
[----:B------:R-:W-:Y:S02]  /*0710*/  IMAD R2, R2, 0x12, R9 ;  /* 0x0000001202027824 */ /* 0x000fe400078e0209 */
[----:B0-----:R-:W-:-:S05]  /*0720*/  VIADD R0, R8, 0x10 ;  /* 0x0000001008007836 */ /* 0x001fca0000000000 */
[----:B------:R-:W-:Y:S01]  /*0730*/  SHF.R.S32.HI R3, RZ, 0x5, R0 ;  /* 0x00000005ff037819 */ /* 0x000fe20000011400 */
[----:B------:R-:W-:-:S03]  /*0740*/  VIADD R0, R2, 0x13 ;  /* 0x0000001302007836 */ /* 0x000fc60000000000 */
[C---:B------:R-:W-:Y:S02]  /*0750*/  VIMNMX R4, PT, PT, R3.reuse, 0x7f, PT ;  /* 0x0000007f03047848 */ /* 0x040fe40003fe0100 */
[----:B------:R-:W-:Y:S02]  /*0760*/  ISETP.GE.AND P0, PT, R3, -0x7f, PT ;  /* 0xffffff810300780c */ /* 0x000fe40003f06270 */
[----:B-1----:R-:W-:Y:S02]  /*0770*/  IADD3 R2, P1, PT, R0, UR4, RZ ;  /* 0x0000000400027c10 */ /* 0x002fe4000ff3e0ff */
[----:B------:R-:W-:Y:S02]  /*0780*/  LOP3.LUT R4, R4, 0x80, RZ, 0x3c, !PT ;  /* 0x0000008004047812 */ /* 0x000fe400078e3cff */
[----:B------:R-:W-:Y:S02]  /*0790*/  LEA.HI.X.SX32 R3, R0, UR5, 0x1, P1 ;  /* 0x0000000500037c11 */ /* 0x000fe400088f0eff */
[----:B------:R-:W-:-:S05]  /*07a0*/  SEL R5, R4, RZ, P0 ;  /* 0x000000ff04057207 */ /* 0x000fca0000000000 */
[----:B------:R-:W-:Y:S01]  /*07b0*/  STG.E.U8 desc[UR8][R2.64], R5 ;  /* 0x0000000502007986 */ /* 0x000fe2000c101108 */
[----:B------:R-:W-:Y:S05]  /*07c0*/  EXIT ;  /* 0x000000000000794d */ /* 0x000fea0003800000 */
.L_x_31:
        /* <DEDUP_REMOVED lines=11> */
.L_x_80:


//--------------------- .text._Z4convPaS_S_       --------------------------
	.section	.text._Z4convPaS_S_,"ax",@progbits
	.align	128
        .global         _Z4convPaS_S_
        .type           _Z4convPaS_S_,@function
        .size           _Z4convPaS_S_,(.L_x_77 - _Z4convPaS_S_)
        .other          _Z4convPaS_S_,@"STO_CUDA_ENTRY STV_DEFAULT"
_Z4convPaS_S_:
.text._Z4convPaS_S_:
[----:B------:R-:W-:Y:S01]  /*0000*/  LDC R1, c[0x0][0x37c] ;  /* 0x0000df00ff017b82 */ /* 0x000fe20000000800 */
[----:B------:R-:W0:Y:S01]  /*0010*/  S2R R0, SR_TID.X ;  /* 0x0000000000007919 */ /* 0x000e220000002100 */
[----:B------:R-:W1:Y:S01]  /*0020*/  LDCU UR6, c[0x0][0x360] ;  /* 0x00006c00ff0677ac */ /* 0x000e620008000800 */
[----:B------:R-:W-:Y:S01]  /*0030*/  MOV R11, 0xc0 ;  /* 0x000000c0000b7802 */ /* 0x000fe20000000f00 */
[----:B------:R-:W2:Y:S01]  /*0040*/  S2R R3, SR_CTAID.X ;  /* 0x0000000000037919 */ /* 0x000ea20000002500 */
[----:B-1----:R-:W-:Y:S02]  /*0050*/  ULOP3.LUT UR4, UR6, 0xffff, URZ, 0xc0, !UPT ;  /* 0x0000ffff06047892 */ /* 0x002fe4000f8ec0ff */
[----:B0-----:R-:W-:-:S04]  /*0060*/  VIADD R2, R0, UR6 ;  /* 0x0000000600027c36 */ /* 0x001fc80008000000 */
[----:B------:R-:W-:-:S05]  /*0070*/  IMAD.MOV R4, RZ, RZ, -R2 ;  /* 0x000000ffff047224 */ /* 0x000fca00078e0a02 */
[----:B------:R-:W-:-:S05]  /*0080*/  PRMT R4, R4, 0x7710, RZ ;  /* 0x0000771004047816 */ /* 0x000fca00000000ff */
[----:B------:R-:W-:-:S05]  /*0090*/  VIADD R4, R4, 0x287f ;  /* 0x0000287f04047836 */ /* 0x000fca0000000000 */
[----:B--2---:R-:W-:-:S07]  /*00a0*/  LOP3.LUT R9, R4, 0xffff, RZ, 0xc0, !PT ;  /* 0x0000ffff04097812 */ /* 0x004fce00078ec0ff */
[----:B------:R-:W-:Y:S05]  /*00b0*/  CALL.REL.NOINC `($__internal_0_$__cuda_sm20_div_u16) ;  /* 0x0000001800f47944 */ /* 0x000fea0003c00000 */
[----:B------:R-:W0:Y:S01]  /*00c0*/  S2UR UR13, SR_CgaCtaId ;  /* 0x00000000000d79c3 */ /* 0x000e220000008800 */
[----:B------:R-:W-:Y:S01]  /*00d0*/  LOP3.LUT R10, R10, 0x3, RZ, 0xc0, !PT ;  /* 0x000000030a0a7812 */ /* 0x000fe200078ec0ff */
[----:B------:R-:W-:Y:S01]  /*00e0*/  UMOV UR12, 0x400 ;  /* 0x00000400000c7882 */ /* 0x000fe20000000000 */
[----:B------:R-:W-:Y:S01]  /*00f0*/  BSSY.RECONVERGENT B0, `(.L_x_32) ;  /* 0x0000013000007945 */ /* 0x000fe20003800200 */
[----:B------:R-:W-:Y:S01]  /*0100*/  IMAD.MOV.U32 R4, RZ, RZ, R0 ;  /* 0x000000ffff047224 */ /* 0x000fe200078e0000 */
[----:B------:R-:W-:Y:S01]  /*0110*/  ISETP.NE.AND P0, PT, R10, 0x2, PT ;  /* 0x000000020a00780c */ /* 0x000fe20003f05270 */
[----:B0-----:R-:W-:-:S04]  /*0120*/  ULEA UR14, UR13, UR12, 0x18 ;  /* 0x0000000c0d0e7291 */ /* 0x001fc8000f8ec0ff */
[----:B------:R-:W-:Y:S02]  /*0130*/  UIADD3 UR4, UPT, UPT, UR14, UR6, URZ ;  /* 0x000000060e047290 */ /* 0x000fe4000fffe0ff */
[----:B------:R-:W-:-:S06]  /*0140*/  UIMAD UR7, UR6, 0x3, UR14 ;  /* 0x00000003060778a4 */ /* 0x000fcc000f8e020e */
[----:B------:R-:W-:Y:S06]  /*0150*/  @!P0 BRA `(.L_x_33) ;  /* 0x0000000000308947 */ /* 0x000fec0003800000 */
[----:B------:R-:W0:Y:S01]  /*0160*/  S2R R7, SR_CgaCtaId ;  /* 0x0000000000077919 */ /* 0x000e220000008800 */
[----:B------:R-:W-:Y:S01]  /*0170*/  MOV R6, 0x400 ;  /* 0x0000040000067802 */ /* 0x000fe20000000f00 */
[----:B------:R-:W-:Y:S02]  /*0180*/  IMAD.MOV.U32 R5, RZ, RZ, RZ ;  /* 0x000000ffff057224 */ /* 0x000fe400078e00ff */
[----:B------:R-:W-:Y:S01]  /*0190*/  IMAD.MOV.U32 R4, RZ, RZ, R0 ;  /* 0x000000ffff047224 */ /* 0x000fe200078e0000 */
[----:B0-----:R-:W-:-:S07]  /*01a0*/  LEA R7, R7, R6, 0x18 ;  /* 0x0000000607077211 */ /* 0x001fce00078ec0ff */
.L_x_34:
[----:B------:R-:W-:Y:S02]  /*01b0*/  IMAD.IADD R6, R7, 0x1, R4 ;  /* 0x0000000107067824 */ /* 0x000fe400078e0204 */
[----:B------:R-:W-:Y:S02]  /*01c0*/  VIADD R5, R5, 0x1 ;  /* 0x0000000105057836 */ /* 0x000fe40000000000 */
[----:B------:R-:W-:Y:S01]  /*01d0*/  VIADD R4, R4, UR6 ;  /* 0x0000000604047c36 */ /* 0x000fe20008000000 */
[----:B------:R0:W-:Y:S02]  /*01e0*/  STS.U8 [R6], RZ ;  /* 0x000000ff06007388 */ /* 0x0001e40000000000 */
[----:B------:R-:W-:-:S04]  /*01f0*/  LOP3.LUT R8, R5, R10, RZ, 0x3c, !PT ;  /* 0x0000000a05087212 */ /* 0x000fc800078e3cff */
[----:B------:R-:W-:-:S13]  /*0200*/  ISETP.NE.AND P0, PT, R8, 0x2, PT ;  /* 0x000000020800780c */ /* 0x000fda0003f05270 */
[----:B0-----:R-:W-:Y:S05]  /*0210*/  @P0 BRA `(.L_x_34) ;  /* 0xfffffffc00e40947 */ /* 0x001fea000383ffff */
.L_x_33:
[----:B------:R-:W-:Y:S05]  /*0220*/  BSYNC.RECONVERGENT B0 ;  /* 0x0000000000007941 */ /* 0x000fea0003800200 */
.L_x_32:
[----:B------:R-:W-:Y:S01]  /*0230*/  BSSY.RECONVERGENT B0, `(.L_x_35) ;  /* 0x000000a000007945 */ /* 0x000fe20003800200 */
[----:B------:R-:W-:-:S12]  /*0240*/  ULEA UR5, UR6, UR14, 0x1 ;  /* 0x0000000e06057291 */ /* 0x000fd8000f8e08ff */
.L_x_36:
[----:B------:R-:W0:Y:S01]  /*0250*/  LDC R5, c[0x0][0x360] ;  /* 0x0000d800ff057b82 */ /* 0x000e220000000800 */
[----:B------:R-:W-:Y:S04]  /*0260*/  STS.U8 [R4+UR14], RZ ;  /* 0x000000ff04007988 */ /* 0x000fe8000800000e */
[----:B------:R-:W-:Y:S04]  /*0270*/  STS.U8 [R4+UR4], RZ ;  /* 0x000000ff04007988 */ /* 0x000fe80008000004 */
[----:B------:R-:W-:Y:S04]  /*0280*/  STS.U8 [R4+UR5], RZ ;  /* 0x000000ff04007988 */ /* 0x000fe80008000005 */
[----:B------:R0:W-:Y:S02]  /*0290*/  STS.U8 [R4+UR7], RZ ;  /* 0x000000ff04007988 */ /* 0x0001e40008000007 */
[----:B0-----:R-:W-:-:S05]  /*02a0*/  IMAD R4, R5, 0x4, R4 ;  /* 0x0000000405047824 */ /* 0x001fca00078e0204 */
[----:B------:R-:W-:-:S13]  /*02b0*/  ISETP.GE.U32.AND P0, PT, R4, 0x2880, PT ;  /* 0x000028800400780c */ /* 0x000fda0003f06070 */
[----:B------:R-:W-:Y:S05]  /*02c0*/  @!P0 BRA `(.L_x_36) ;  /* 0xfffffffc00e08947 */ /* 0x000fea000383ffff */
[----:B------:R-:W-:Y:S05]  /*02d0*/  BSYNC.RECONVERGENT B0 ;  /* 0x0000000000007941 */ /* 0x000fea0003800200 */
.L_x_35:
[----:B------:R-:W-:Y:S01]  /*02e0*/  ISETP.GT.U32.AND P0, PT, R0, 0x11f, PT ;  /* 0x0000011f0000780c */ /* 0x000fe20003f04070 */
[----:B------:R-:W0:Y:S01]  /*02f0*/  LDCU.64 UR10, c[0x0][0x358] ;  /* 0x00006b00ff0a77ac */ /* 0x000e220008000a00 */
[----:B------:R-:W-:Y:S01]  /*0300*/  BSSY.RECONVERGENT B0, `(.L_x_37) ;  /* 0x000005f000007945 */ /* 0x000fe20003800200 */
[----:B------:R-:W1:Y:S10]  /*0310*/  LDCU.64 UR16, c[0x0][0x388] ;  /* 0x00007100ff1077ac */ /* 0x000e740008000a00 */
[----:B------:R-:W-:Y:S05]  /*0320*/  @P0 BRA `(.L_x_38) ;  /* 0x0000000400700947 */ /* 0x000fea0003800000 */
[----:B------:R-:W2:Y:S01]  /*0330*/  I2F.U32.RP R8, UR6 ;  /* 0x0000000600087d06 */ /* 0x000ea20008209000 */
[C---:B------:R-:W-:Y:S01]  /*0340*/  ISETP.GE.U32.AND P0, PT, R2.reuse, 0x120, PT ;  /* 0x000001200200780c */ /* 0x040fe20003f06070 */
[----:B------:R-:W-:Y:S01]  /*0350*/  BSSY.RECONVERGENT B1, `(.L_x_39) ;  /* 0x0000032000017945 */ /* 0x000fe20003800200 */
[----:B------:R-:W-:Y:S02]  /*0360*/  VIMNMX.U32 R9, PT, PT, R2, 0x120, !PT ;  /* 0x0000012002097848 */ /* 0x000fe40007fe0000 */
[----:B------:R-:W-:Y:S02]  /*0370*/  SEL R4, RZ, 0x1, P0 ;  /* 0x00000001ff047807 */ /* 0x000fe40000000000 */
[----:B------:R-:W-:Y:S02]  /*0380*/  ISETP.NE.U32.AND P2, PT, RZ, UR6, PT ;  /* 0x00000006ff007c0c */ /* 0x000fe4000bf45070 */
[----:B------:R-:W-:Y:S01]  /*0390*/  IADD3 R9, PT, PT, R9, -R2, -R4 ;  /* 0x8000000209097210 */ /* 0x000fe20007ffe804 */
[----:B--2---:R-:W2:Y:S02]  /*03a0*/  MUFU.RCP R8, R8 ;  /* 0x0000000800087308 */ /* 0x004ea40000001000 */
[----:B--2---:R-:W-:-:S06]  /*03b0*/  VIADD R6, R8, 0xffffffe ;  /* 0x0ffffffe08067836 */ /* 0x004fcc0000000000 */
[----:B------:R2:W3:Y:S02]  /*03c0*/  F2I.FTZ.U32.TRUNC.NTZ R7, R6 ;  /* 0x0000000600077305 */ /* 0x0004e4000021f000 */
[----:B--2---:R-:W-:Y:S02]  /*03d0*/  IMAD.MOV.U32 R6, RZ, RZ, RZ ;  /* 0x000000ffff067224 */ /* 0x004fe400078e00ff */
[----:B---3--:R-:W-:-:S04]  /*03e0*/  IMAD.MOV R11, RZ, RZ, -R7 ;  /* 0x000000ffff0b7224 */ /* 0x008fc800078e0a07 */
[----:B------:R-:W-:-:S04]  /*03f0*/  IMAD R11, R11, UR6, RZ ;  /* 0x000000060b0b7c24 */ /* 0x000fc8000f8e02ff */
[----:B------:R-:W-:-:S06]  /*0400*/  IMAD.HI.U32 R10, R7, R11, R6 ;  /* 0x0000000b070a7227 */ /* 0x000fcc00078e0006 */
[----:B------:R-:W-:-:S04]  /*0410*/  IMAD.HI.U32 R7, R10, R9, RZ ;  /* 0x000000090a077227 */ /* 0x000fc800078e00ff */
[----:B------:R-:W-:-:S04]  /*0420*/  IMAD.MOV R6, RZ, RZ, -R7 ;  /* 0x000000ffff067224 */ /* 0x000fc800078e0a07 */
[----:B------:R-:W-:-:S05]  /*0430*/  IMAD R9, R6, UR6, R9 ;  /* 0x0000000606097c24 */ /* 0x000fca000f8e0209 */
[----:B------:R-:W-:-:S13]  /*0440*/  ISETP.GE.U32.AND P0, PT, R9, UR6, PT ;  /* 0x0000000609007c0c */ /* 0x000fda000bf06070 */
[----:B------:R-:W-:Y:S02]  /*0450*/  @P0 VIADD R9, R9, -UR6 ;  /* 0x8000000609090c36 */ /* 0x000fe40008000000 */
[----:B------:R-:W-:-:S03]  /*0460*/  @P0 VIADD R7, R7, 0x1 ;  /* 0x0000000107070836 */ /* 0x000fc60000000000 */
[----:B------:R-:W-:-:S13]  /*0470*/  ISETP.GE.U32.AND P1, PT, R9, UR6, PT ;  /* 0x0000000609007c0c */ /* 0x000fda000bf26070 */
[----:B------:R-:W-:Y:S01]  /*0480*/  @P1 VIADD R7, R7, 0x1 ;  /* 0x0000000107071836 */ /* 0x000fe20000000000 */
[----:B------:R-:W-:-:S05]  /*0490*/  @!P2 LOP3.LUT R7, RZ, UR6, RZ, 0x33, !PT ;  /* 0x00000006ff07ac12 */ /* 0x000fca000f8e33ff */
[----:B------:R-:W-:-:S05]  /*04a0*/  IMAD.IADD R7, R4, 0x1, R7 ;  /* 0x0000000104077824 */ /* 0x000fca00078e0207 */
[C---:B------:R-:W-:Y:S02]  /*04b0*/  LOP3.LUT R4, R7.reuse, 0x3, RZ, 0xc0, !PT ;  /* 0x0000000307047812 */ /* 0x040fe400078ec0ff */
[----:B------:R-:W-:Y:S02]  /*04c0*/  ISETP.GE.U32.AND P1, PT, R7, 0x3, PT ;  /* 0x000000030700780c */ /* 0x000fe40003f26070 */
[----:B------:R-:W-:Y:S01]  /*04d0*/  ISETP.NE.AND P0, PT, R4, 0x3, PT ;  /* 0x000000030400780c */ /* 0x000fe20003f05270 */
[----:B------:R-:W-:-:S12]  /*04e0*/  IMAD.MOV.U32 R4, RZ, RZ, R0 ;  /* 0x000000ffff047224 */ /* 0x000fd800078e0000 */
[----:B------:R-:W-:Y:S05]  /*04f0*/  @!P0 BRA `(.L_x_40) ;  /* 0x00000000005c8947 */ /* 0x000fea0003800000 */
[----:B------:R-:W2:Y:S01]  /*0500*/  S2R R9, SR_CgaCtaId ;  /* 0x0000000000097919 */ /* 0x000ea20000008800 */
[----:B------:R-:W3:Y:S01]  /*0510*/  LDCU.64 UR8, c[0x0][0x388] ;  /* 0x00007100ff0877ac */ /* 0x000ee20008000a00 */
[----:B------:R-:W-:Y:S02]  /*0520*/  IMAD R4, R3, 0x120, R0 ;  /* 0x0000012003047824 */ /* 0x000fe400078e0200 */
[----:B------:R-:W-:Y:S01]  /*0530*/  VIADD R7, R7, 0x1 ;  /* 0x0000000107077836 */ /* 0x000fe20000000000 */
[----:B------:R-:W-:-:S04]  /*0540*/  UIADD3 UR4, UPT, UPT, UR12, 0x2880, URZ ;  /* 0x000028800c047890 */ /* 0x000fc8000fffe0ff */
[----:B------:R-:W-:Y:S02]  /*0550*/  LOP3.LUT R7, R7, 0x3, RZ, 0xc0, !PT ;  /* 0x0000000307077812 */ /* 0x000fe400078ec0ff */
[----:B------:R-:W-:-:S03]  /*0560*/  IMAD.U32 R6, RZ, RZ, UR4 ;  /* 0x00000004ff067e24 */ /* 0x000fc6000f8e00ff */
[----:B------:R-:W-:Y:S01]  /*0570*/  IMAD.MOV R8, RZ, RZ, -R7 ;  /* 0x000000ffff087224 */ /* 0x000fe200078e0a07 */
[----:B---3--:R-:W-:Y:S01]  /*0580*/  IADD3 R10, P0, PT, R4, UR8, RZ ;  /* 0x00000008040a7c10 */ /* 0x008fe2000ff1e0ff */
[----:B------:R-:W-:-:S04]  /*0590*/  IMAD.MOV.U32 R4, RZ, RZ, R0 ;  /* 0x000000ffff047224 */ /* 0x000fc800078e0000 */
[----:B------:R-:W-:Y:S01]  /*05a0*/  IMAD.X R13, RZ, RZ, UR9, P0 ;  /* 0x00000009ff0d7e24 */ /* 0x000fe200080e06ff */
[----:B--2---:R-:W-:-:S07]  /*05b0*/  LEA R9, R9, R6, 0x18 ;  /* 0x0000000609097211 */ /* 0x004fce00078ec0ff */
.L_x_41:
[----:B--2---:R-:W-:Y:S02]  /*05c0*/  IMAD.MOV.U32 R6, RZ, RZ, R10 ;  /* 0x000000ffff067224 */ /* 0x004fe400078e000a */
[----:B------:R-:W-:-:S05]  /*05d0*/  IMAD.MOV.U32 R7, RZ, RZ, R13 ;  /* 0x000000ffff077224 */ /* 0x000fca00078e000d */
[----:B0-----:R-:W2:Y:S01]  /*05e0*/  LDG.E.U8 R6, desc[UR10][R6.64] ;  /* 0x0000000a06067981 */ /* 0x001ea2000c1e1100 */
[----:B------:R-:W-:Y:S01]  /*05f0*/  IMAD.IADD R11, R9, 0x1, R4 ;  /* 0x00000001090b7824 */ /* 0x000fe200078e0204 */
[----:B------:R-:W-:Y:S01]  /*0600*/  IADD3 R10, P2, PT, R10, UR6, RZ ;  /* 0x000000060a0a7c10 */ /* 0x000fe2000ff5e0ff */
[----:B------:R-:W-:Y:S02]  /*0610*/  VIADD R8, R8, 0x1 ;  /* 0x0000000108087836 */ /* 0x000fe40000000000 */
[----:B------:R-:W-:Y:S02]  /*0620*/  VIADD R4, R4, UR6 ;  /* 0x0000000604047c36 */ /* 0x000fe40008000000 */
[----:B------:R-:W-:Y:S01]  /*0630*/  IMAD.X R13, RZ, RZ, R13, P2 ;  /* 0x000000ffff0d7224 */ /* 0x000fe200010e060d */
[----:B------:R-:W-:Y:S01]  /*0640*/  ISETP.NE.AND P0, PT, R8, RZ, PT ;  /* 0x000000ff0800720c */ /* 0x000fe20003f05270 */
[----:B--2---:R2:W-:-:S12]  /*0650*/  STS.U8 [R11], R6 ;  /* 0x000000060b007388 */ /* 0x0045d80000000000 */
[----:B------:R-:W-:Y:S05]  /*0660*/  @P0 BRA `(.L_x_41) ;  /* 0xfffffffc00d40947 */ /* 0x000fea000383ffff */
.L_x_40:
[----:B01----:R-:W-:Y:S05]  /*0670*/  BSYNC.RECONVERGENT B1 ;  /* 0x0000000000017941 */ /* 0x003fea0003800200 */
.L_x_39:
[----:B------:R-:W-:Y:S05]  /*0680*/  @!P1 BRA `(.L_x_38) ;  /* 0x0000000000989947 */ /* 0x000fea0003800000 */
[----:B------:R-:W0:Y:S01]  /*0690*/  S2R R22, SR_CgaCtaId ;  /* 0x0000000000167919 */ /* 0x000e220000008800 */
[----:B------:R-:W-:Y:S01]  /*06a0*/  UIADD3 UR4, UPT, UPT, UR12, 0x2880, URZ ;  /* 0x000028800c047890 */ /* 0x000fe2000fffe0ff */
[----:B------:R-:W-:-:S04]  /*06b0*/  IMAD R14, R3, 0x120, R4 ;  /* 0x00000120030e7824 */ /* 0x000fc800078e0204 */
[----:B------:R-:W-:Y:S02]  /*06c0*/  VIADD R16, R14, UR6 ;  /* 0x000000060e107c36 */ /* 0x000fe40008000000 */
[----:B------:R-:W-:Y:S02]  /*06d0*/  IMAD.U32 R7, RZ, RZ, UR4 ;  /* 0x00000004ff077e24 */ /* 0x000fe4000f8e00ff */
[C-C-:B------:R-:W-:Y:S02]  /*06e0*/  IMAD R18, R5.reuse, 0x2, R14.reuse ;  /* 0x0000000205127824 */ /* 0x140fe400078e020e */
[----:B------:R-:W-:Y:S01]  /*06f0*/  IMAD R20, R5, 0x3, R14 ;  /* 0x0000000305147824 */ /* 0x000fe200078e020e */
[----:B0-----:R-:W-:-:S05]  /*0700*/  LEA R22, R22, R7, 0x18 ;  /* 0x0000000716167211 */ /* 0x001fca00078ec0ff */
[----:B------:R-:W-:Y:S02]  /*0710*/  VIADD R15, R22, UR6 ;  /* 0x00000006160f7c36 */ /* 0x000fe40008000000 */
[C-C-:B------:R-:W-:Y:S02]  /*0720*/  IMAD R17, R5.reuse, 0x2, R22.reuse ;  /* 0x0000000205117824 */ /* 0x140fe400078e0216 */
[----:B------:R-:W-:-:S07]  /*0730*/  IMAD R19, R5, 0x3, R22 ;  /* 0x0000000305137824 */ /* 0x000fce00078e0216 */
.L_x_42:
[----:B0-2---:R-:W-:Y:S02]  /*0740*/  IADD3 R6, P0, PT, R14, UR16, RZ ;  /* 0x000000100e067c10 */ /* 0x005fe4000ff1e0ff */
[----:B------:R-:W-:Y:S02]  /*0750*/  IADD3 R8, P1, PT, R16, UR16, RZ ;  /* 0x0000001010087c10 */ /* 0x000fe4000ff3e0ff */
[----:B------:R-:W-:Y:S01]  /*0760*/  IADD3 R10, P2, PT, R18, UR16, RZ ;  /* 0x00000010120a7c10 */ /* 0x000fe2000ff5e0ff */
[----:B------:R-:W-:Y:S01]  /*0770*/  IMAD.X R7, RZ, RZ, UR17, P0 ;  /* 0x00000011ff077e24 */ /* 0x000fe200080e06ff */
[----:B------:R-:W-:Y:S01]  /*0780*/  IADD3 R12, P0, PT, R20, UR16, RZ ;  /* 0x00000010140c7c10 */ /* 0x000fe2000ff1e0ff */
[----:B------:R-:W-:Y:S02]  /*0790*/  IMAD.X R9, RZ, RZ, UR17, P1 ;  /* 0x00000011ff097e24 */ /* 0x000fe400088e06ff */
[----:B------:R-:W-:Y:S01]  /*07a0*/  IMAD.X R11, RZ, RZ, UR17, P2 ;  /* 0x00000011ff0b7e24 */ /* 0x000fe200090e06ff */
[----:B------:R-:W2:Y:S01]  /*07b0*/  LDG.E.U8 R6, desc[UR10][R6.64] ;  /* 0x0000000a06067981 */ /* 0x000ea2000c1e1100 */
[----:B------:R-:W-:-:S03]  /*07c0*/  IMAD.X R13, RZ, RZ, UR17, P0 ;  /* 0x00000011ff0d7e24 */ /* 0x000fc600080e06ff */
[----:B------:R-:W3:Y:S04]  /*07d0*/  LDG.E.U8 R8, desc[UR10][R8.64] ;  /* 0x0000000a08087981 */ /* 0x000ee8000c1e1100 */
[----:B------:R-:W4:Y:S04]  /*07e0*/  LDG.E.U8 R10, desc[UR10][R10.64] ;  /* 0x0000000a0a0a7981 */ /* 0x000f28000c1e1100 */
[----:B------:R-:W5:Y:S01]  /*07f0*/  LDG.E.U8 R12, desc[UR10][R12.64] ;  /* 0x0000000a0c0c7981 */ /* 0x000f62000c1e1100 */
[--C-:B------:R-:W-:Y:S02]  /*0800*/  IMAD.IADD R27, R22, 0x1, R4.reuse ;  /* 0x00000001161b7824 */ /* 0x100fe400078e0204 */
[----:B------:R-:W-:-:S02]  /*0810*/  IMAD.IADD R21, R15, 0x1, R4 ;  /* 0x000000010f157824 */ /* 0x000fc400078e0204 */
[--C-:B------:R-:W-:Y:S02]  /*0820*/  IMAD.IADD R23, R17, 0x1, R4.reuse ;  /* 0x0000000111177824 */ /* 0x100fe400078e0204 */
[--C-:B------:R-:W-:Y:S02]  /*0830*/  IMAD.IADD R25, R19, 0x1, R4.reuse ;  /* 0x0000000113197824 */ /* 0x100fe400078e0204 */
[C---:B------:R-:W-:Y:S02]  /*0840*/  IMAD R4, R5.reuse, 0x4, R4 ;  /* 0x0000000405047824 */ /* 0x040fe400078e0204 */
[C---:B------:R-:W-:Y:S02]  /*0850*/  IMAD R16, R5.reuse, 0x4, R16 ;  /* 0x0000000405107824 */ /* 0x040fe400078e0210 */
[C---:B------:R-:W-:Y:S01]  /*0860*/  IMAD R18, R5.reuse, 0x4, R18 ;  /* 0x0000000405127824 */ /* 0x040fe200078e0212 */
[----:B------:R-:W-:Y:S01]  /*0870*/  ISETP.GE.U32.AND P0, PT, R4, 0x120, PT ;  /* 0x000001200400780c */ /* 0x000fe20003f06070 */
[----:B------:R-:W-:-:S02]  /*0880*/  IMAD R20, R5, 0x4, R20 ;  /* 0x0000000405147824 */ /* 0x000fc400078e0214 */
[----:B------:R-:W-:Y:S01]  /*0890*/  IMAD R14, R5, 0x4, R14 ;  /* 0x00000004050e7824 */ /* 0x000fe200078e020e */
[----:B--2---:R0:W-:Y:S04]  /*08a0*/  STS.U8 [R27], R6 ;  /* 0x000000061b007388 */ /* 0x0041e80000000000 */
[----:B---3--:R0:W-:Y:S04]  /*08b0*/  STS.U8 [R21], R8 ;  /* 0x0000000815007388 */ /* 0x0081e80000000000 */
[----:B----4-:R0:W-:Y:S04]  /*08c0*/  STS.U8 [R23], R10 ;  /* 0x0000000a17007388 */ /* 0x0101e80000000000 */
[----:B-----5:R0:W-:Y:S01]  /*08d0*/  STS.U8 [R25], R12 ;  /* 0x0000000c19007388 */ /* 0x0201e20000000000 */
[----:B------:R-:W-:Y:S05]  /*08e0*/  @!P0 BRA `(.L_x_42) ;  /* 0xfffffffc00948947 */ /* 0x000fea000383ffff */
.L_x_38:
[----:B01----:R-:W-:Y:S05]  /*08f0*/  BSYNC.RECONVERGENT B0 ;  /* 0x0000000000007941 */ /* 0x003fea0003800200 */
.L_x_37:
[----:B------:R-:W-:Y:S01]  /*0900*/  ISETP.GT.U32.AND P0, PT, R0, 0xff, PT ;  /* 0x000000ff0000780c */ /* 0x000fe20003f04070 */
[----:B------:R-:W-:-:S12]  /*0910*/  BSSY.RECONVERGENT B0, `(.L_x_43) ;  /* 0x000003b000007945 */ /* 0x000fd80003800200 */
[----:B------:R-:W-:Y:S05]  /*0920*/  @P0 BRA `(.L_x_44) ;  /* 0x0000000000e40947 */ /* 0x000fea0003800000 */
[----:B------:R-:W0:Y:S01]  /*0930*/  I2F.U32.RP R8, UR6 ;  /* 0x0000000600087d06 */ /* 0x000e220008209000 */
[C---:B------:R-:W-:Y:S01]  /*0940*/  ISETP.GE.U32.AND P0, PT, R2.reuse, 0x100, PT ;  /* 0x000001000200780c */ /* 0x040fe20003f06070 */
[----:B------:R-:W-:Y:S01]  /*0950*/  BSSY.RECONVERGENT B1, `(.L_x_45) ;  /* 0x0000027000017945 */ /* 0x000fe20003800200 */
[----:B------:R-:W-:Y:S02]  /*0960*/  VIMNMX.U32 R9, PT, PT, R2, 0x100, !PT ;  /* 0x0000010002097848 */ /* 0x000fe40007fe0000 */
[----:B------:R-:W-:Y:S02]  /*0970*/  SEL R4, RZ, 0x1, P0 ;  /* 0x00000001ff047807 */ /* 0x000fe40000000000 */
[----:B------:R-:W-:Y:S02]  /*0980*/  ISETP.NE.U32.AND P2, PT, RZ, UR6, PT ;  /* 0x00000006ff007c0c */ /* 0x000fe4000bf45070 */
[----:B------:R-:W-:Y:S01]  /*0990*/  IADD3 R9, PT, PT, R9, -R2, -R4 ;  /* 0x8000000209097210 */ /* 0x000fe20007ffe804 */
[----:B0-----:R-:W2:Y:S02]  /*09a0*/  MUFU.RCP R8, R8 ;  /* 0x0000000800087308 */ /* 0x001ea40000001000 */
[----:B--2---:R-:W-:-:S06]  /*09b0*/  VIADD R6, R8, 0xffffffe ;  /* 0x0ffffffe08067836 */ /* 0x004fcc0000000000 */
[----:B------:R0:W1:Y:S02]  /*09c0*/  F2I.FTZ.U32.TRUNC.NTZ R7, R6 ;  /* 0x0000000600077305 */ /* 0x000064000021f000 */
[----:B0-----:R-:W-:Y:S02]  /*09d0*/  IMAD.MOV.U32 R6, RZ, RZ, RZ ;  /* 0x000000ffff067224 */ /* 0x001fe400078e00ff */
[----:B-1----:R-:W-:-:S04]  /*09e0*/  IMAD.MOV R11, RZ, RZ, -R7 ;  /* 0x000000ffff0b7224 */ /* 0x002fc800078e0a07 */
        /* <DEDUP_REMOVED lines=17> */
[----:B------:R-:W-:Y:S01]  /*0b00*/  VIADD R4, R4, 0x1 ;  /* 0x0000000104047836 */ /* 0x000fe20000000000 */
[----:B------:R-:W-:-:S04]  /*0b10*/  UIADD3 UR4, UPT, UPT, UR12, 0x29a0, URZ ;  /* 0x000029a00c047890 */ /* 0x000fc8000fffe0ff */
[----:B------:R-:W-:Y:S01]  /*0b20*/  LOP3.LUT R7, R4, 0x3, RZ, 0xc0, !PT ;  /* 0x0000000304077812 */ /* 0x000fe200078ec0ff */
[----:B------:R-:W-:-:S04]  /*0b30*/  ULEA UR4, UR13, UR4, 0x18 ;  /* 0x000000040d047291 */ /* 0x000fc8000f8ec0ff */
[----:B------:R-:W-:Y:S02]  /*0b40*/  IMAD R6, R7, UR6, R0 ;  /* 0x0000000607067c24 */ /* 0x000fe4000f8e0200 */
[----:B------:R-:W-:Y:S01]  /*0b50*/  IMAD.MOV R7, RZ, RZ, -R7 ;  /* 0x000000ffff077224 */ /* 0x000fe200078e0a07 */
[----:B------:R-:W-:-:S07]  /*0b60*/  LEA R4, R0, UR4, 0x2 ;  /* 0x0000000400047c11 */ /* 0x000fce000f8e10ff */
.L_x_47:
[----:B------:R-:W-:Y:S01]  /*0b70*/  VIADD R7, R7, 0x1 ;  /* 0x0000000107077836 */ /* 0x000fe20000000000 */
[----:B------:R0:W-:Y:S04]  /*0b80*/  STS [R4], RZ ;  /* 0x000000ff04007388 */ /* 0x0001e80000000800 */
[----:B------:R-:W-:Y:S01]  /*0b90*/  ISETP.NE.AND P0, PT, R7, RZ, PT ;  /* 0x000000ff0700720c */ /* 0x000fe20003f05270 */
[----:B0-----:R-:W-:-:S12]  /*0ba0*/  IMAD R4, R5, 0x4, R4 ;  /* 0x0000000405047824 */ /* 0x001fd800078e0204 */
[----:B------:R-:W-:Y:S05]  /*0bb0*/  @P0 BRA `(.L_x_47) ;  /* 0xfffffffc00ec0947 */ /* 0x000fea000383ffff */
.L_x_46:
[----:B------:R-:W-:Y:S05]  /*0bc0*/  BSYNC.RECONVERGENT B1 ;  /* 0x0000000000017941 */ /* 0x000fea0003800200 */
.L_x_45:
[----:B------:R-:W-:Y:S05]  /*0bd0*/  @!P1 BRA `(.L_x_44) ;  /* 0x0000000000389947 */ /* 0x000fea0003800000 */
[----:B------:R-:W-:-:S04]  /*0be0*/  UIADD3 UR4, UPT, UPT, UR12, 0x29a0, URZ ;  /* 0x000029a00c047890 */ /* 0x000fc8000fffe0ff */
[----:B------:R-:W-:-:S06]  /*0bf0*/  ULEA UR4, UR13, UR4, 0x18 ;  /* 0x000000040d047291 */ /* 0x000fcc000f8ec0ff */
[----:B------:R-:W-:-:S07]  /*0c00*/  LEA R4, R6, UR4, 0x2 ;  /* 0x0000000406047c11 */ /* 0x000fce000f8e10ff */
.L_x_48:
[C-C-:B------:R-:W-:Y:S01]  /*0c10*/  IMAD R7, R5.reuse, 0x4, R4.reuse ;  /* 0x0000000405077824 */ /* 0x140fe200078e0204 */
[----:B------:R0:W-:Y:S01]  /*0c20*/  STS [R4], RZ ;  /* 0x000000ff04007388 */ /* 0x0001e20000000800 */
[C-C-:B------:R-:W-:Y:S02]  /*0c30*/  IMAD R8, R5.reuse, 0x8, R4.reuse ;  /* 0x0000000805087824 */ /* 0x140fe400078e0204 */
[C---:B------:R-:W-:Y:S01]  /*0c40*/  IMAD R9, R5.reuse, 0xc, R4 ;  /* 0x0000000c05097824 */ /* 0x040fe200078e0204 */
[----:B------:R1:W-:Y:S01]  /*0c50*/  STS [R7], RZ ;  /* 0x000000ff07007388 */ /* 0x0003e20000000800 */
[----:B------:R-:W-:-:S03]  /*0c60*/  IMAD R6, R5, 0x4, R6 ;  /* 0x0000000405067824 */ /* 0x000fc600078e0206 */
[----:B------:R1:W-:Y:S01]  /*0c70*/  STS [R8], RZ ;  /* 0x000000ff08007388 */ /* 0x0003e20000000800 */
[----:B0-----:R-:W-:Y:S01]  /*0c80*/  IMAD R4, R5, 0x10, R4 ;  /* 0x0000001005047824 */ /* 0x001fe200078e0204 */
[----:B------:R-:W-:Y:S02]  /*0c90*/  ISETP.GE.U32.AND P0, PT, R6, 0x100, PT ;  /* 0x000001000600780c */ /* 0x000fe40003f06070 */
[----:B------:R1:W-:Y:S11]  /*0ca0*/  STS [R9], RZ ;  /* 0x000000ff09007388 */ /* 0x0003f60000000800 */
[----:B-1----:R-:W-:Y:S05]  /*0cb0*/  @!P0 BRA `(.L_x_48) ;  /* 0xfffffffc00d48947 */ /* 0x002fea000383ffff */
.L_x_44:
[----:B------:R-:W-:Y:S05]  /*0cc0*/  BSYNC.RECONVERGENT B0 ;  /* 0x0000000000007941 */ /* 0x000fea0003800200 */
.L_x_43:
[----:B------:R-:W-:Y:S01]  /*0cd0*/  LOP3.LUT R4, R2, 0x1fff, RZ, 0x3c, !PT ;  /* 0x00001fff02047812 */ /* 0x000fe200078e3cff */
[----:B------:R-:W-:Y:S01]  /*0ce0*/  ULOP3.LUT UR4, UR6, 0xffff, URZ, 0xc0, !UPT ;  /* 0x0000ffff06047892 */ /* 0x000fe2000f8ec0ff */
[----:B--2---:R-:W-:Y:S02]  /*0cf0*/  MOV R11, 0xd20 ;  /* 0x00000d20000b7802 */ /* 0x004fe40000000f00 */
[----:B------:R-:W-:-:S09]  /*0d00*/  LOP3.LUT R9, R4, 0xffff, RZ, 0xc0, !PT ;  /* 0x0000ffff04097812 */ /* 0x000fd200078ec0ff */
[----:B------:R-:W-:Y:S05]  /*0d10*/  CALL.REL.NOINC `($__internal_0_$__cuda_sm20_div_u16) ;  /* 0x0000000c00dc7944 */ /* 0x000fea0003c00000 */
[----:B------:R-:W-:Y:S01]  /*0d20*/  LOP3.LUT R11, R10, 0x3, RZ, 0xc0, !PT ;  /* 0x000000030a0b7812 */ /* 0x000fe200078ec0ff */
[----:B------:R-:W0:Y:S01]  /*0d30*/  LDCU.64 UR8, c[0x0][0x380] ;  /* 0x00007000ff0877ac */ /* 0x000e220008000a00 */
[----:B------:R-:W-:Y:S01]  /*0d40*/  BSSY.RECONVERGENT B0, `(.L_x_49) ;  /* 0x0000016000007945 */ /* 0x000fe20003800200 */
[----:B------:R-:W-:Y:S01]  /*0d50*/  IMAD.MOV.U32 R4, RZ, RZ, R0 ;  /* 0x000000ffff047224 */ /* 0x000fe200078e0000 */
[----:B------:R-:W-:Y:S01]  /*0d60*/  ISETP.NE.AND P0, PT, R11, 0x2, PT ;  /* 0x000000020b00780c */ /* 0x000fe20003f05270 */
[----:B------:R-:W1:-:S12]  /*0d70*/  LDCU.64 UR4, c[0x0][0x380] ;  /* 0x00007000ff0477ac */ /* 0x000e580008000a00 */
[----:B------:R-:W-:Y:S05]  /*0d80*/  @!P0 BRA `(.L_x_50) ;  /* 0x0000000000448947 */ /* 0x000fea0003800000 */
[----:B------:R-:W-:Y:S02]  /*0d90*/  IMAD.MOV.U32 R8, RZ, RZ, RZ ;  /* 0x000000ffff087224 */ /* 0x000fe400078e00ff */
[----:B------:R-:W-:-:S07]  /*0da0*/  IMAD.MOV.U32 R4, RZ, RZ, R0 ;  /* 0x000000ffff047224 */ /* 0x000fce00078e0000 */
.L_x_51:
[----:B-12---:R-:W-:-:S05]  /*0db0*/  IADD3 R6, P0, PT, R4, UR4, RZ ;  /* 0x0000000404067c10 */ /* 0x006fca000ff1e0ff */
[----:B------:R-:W-:-:S05]  /*0dc0*/  IMAD.X R7, RZ, RZ, UR5, P0 ;  /* 0x00000005ff077e24 */ /* 0x000fca00080e06ff */
[----:B------:R-:W2:Y:S01]  /*0dd0*/  LDG.E.U8 R6, desc[UR10][R6.64] ;  /* 0x0000000a06067981 */ /* 0x000ea2000c1e1100 */
[----:B------:R-:W-:Y:S01]  /*0de0*/  LOP3.LUT R9, R4, 0xf, RZ, 0xc0, !PT ;  /* 0x0000000f04097812 */ /* 0x000fe200078ec0ff */
[----:B------:R-:W-:Y:S01]  /*0df0*/  VIADD R8, R8, 0x1 ;  /* 0x0000000108087836 */ /* 0x000fe20000000000 */
[--C-:B------:R-:W-:Y:S02]  /*0e00*/  SHF.R.U32.HI R12, RZ, 0x8, R4.reuse ;  /* 0x00000008ff0c7819 */ /* 0x100fe40000011604 */
[----:B------:R-:W-:Y:S01]  /*0e10*/  SHF.R.U32.HI R10, RZ, 0x4, R4 ;  /* 0x00000004ff0a7819 */ /* 0x000fe20000011604 */
[----:B------:R-:W-:Y:S02]  /*0e20*/  VIADD R4, R4, UR6 ;  /* 0x0000000604047c36 */ /* 0x000fe40008000000 */
[----:B------:R-:W-:Y:S01]  /*0e30*/  IMAD R9, R12, 0x144, R9 ;  /* 0x000001440c097824 */ /* 0x000fe200078e0209 */
[----:B------:R-:W-:-:S05]  /*0e40*/  LOP3.LUT R10, R10, 0xf, RZ, 0xc0, !PT ;  /* 0x0000000f0a0a7812 */ /* 0x000fca00078ec0ff */
[----:B------:R-:W-:Y:S01]  /*0e50*/  IMAD R9, R10, 0x12, R9 ;  /* 0x000000120a097824 */ /* 0x000fe200078e0209 */
[----:B------:R-:W-:-:S04]  /*0e60*/  LOP3.LUT R10, R8, R11, RZ, 0x3c, !PT ;  /* 0x0000000b080a7212 */ /* 0x000fc800078e3cff */
[----:B------:R-:W-:Y:S01]  /*0e70*/  ISETP.NE.AND P0, PT, R10, 0x2, PT ;  /* 0x000000020a00780c */ /* 0x000fe20003f05270 */
[----:B--2---:R2:W-:-:S12]  /*0e80*/  STS.U8 [R9+UR14+0x13], R6 ;  /* 0x0000130609007988 */ /* 0x0045d8000800000e */
[----:B------:R-:W-:Y:S05]  /*0e90*/  @P0 BRA `(.L_x_51) ;  /* 0xfffffffc00c40947 */ /* 0x000fea000383ffff */
.L_x_50:
[----:B01----:R-:W-:Y:S05]  /*0ea0*/  BSYNC.RECONVERGENT B0 ;  /* 0x0000000000007941 */ /* 0x003fea0003800200 */
.L_x_49:
[----:B------:R-:W-:Y:S01]  /*0eb0*/  BSSY.RECONVERGENT B0, `(.L_x_52) ;  /* 0x0000033000007945 */ /* 0x000fe20003800200 */
[C-C-:B------:R-:W-:Y:S02]  /*0ec0*/  IMAD R8, R5.reuse, 0x2, R4.reuse ;  /* 0x0000000205087824 */ /* 0x140fe400078e0204 */
[----:B------:R-:W-:Y:S02]  /*0ed0*/  IMAD R10, R5, 0x3, R4 ;  /* 0x00000003050a7824 */ /* 0x000fe400078e0204 */
[----:B------:R-:W-:-:S07]  /*0ee0*/  VIADD R12, R4, UR6 ;  /* 0x00000006040c7c36 */ /* 0x000fce0008000000 */
.L_x_53:
[----:B0-----:R-:W-:Y:S02]  /*0ef0*/  IADD3 R14, P2, PT, R4, UR8, RZ ;  /* 0x00000008040e7c10 */ /* 0x001fe4000ff5e0ff */
[----:B------:R-:W-:Y:S02]  /*0f00*/  IADD3 R16, P0, PT, R12, UR8, RZ ;  /* 0x000000080c107c10 */ /* 0x000fe4000ff1e0ff */
[----:B------:R-:W-:Y:S01]  /*0f10*/  IADD3 R18, P1, PT, R8, UR8, RZ ;  /* 0x0000000808127c10 */ /* 0x000fe2000ff3e0ff */
[----:B------:R-:W-:Y:S01]  /*0f20*/  IMAD.X R15, RZ, RZ, UR9, P2 ;  /* 0x00000009ff0f7e24 */ /* 0x000fe200090e06ff */
[----:B--2---:R-:W-:Y:S01]  /*0f30*/  IADD3 R6, P2, PT, R10, UR8, RZ ;  /* 0x000000080a067c10 */ /* 0x004fe2000ff5e0ff */
[----:B------:R-:W-:Y:S02]  /*0f40*/  IMAD.X R17, RZ, RZ, UR9, P0 ;  /* 0x00000009ff117e24 */ /* 0x000fe400080e06ff */
[----:B------:R-:W-:Y:S01]  /*0f50*/  IMAD.X R19, RZ, RZ, UR9, P1 ;  /* 0x00000009ff137e24 */ /* 0x000fe200088e06ff */
[----:B------:R-:W2:Y:S01]  /*0f60*/  LDG.E.U8 R9, desc[UR10][R14.64] ;  /* 0x0000000a0e097981 */ /* 0x000ea2000c1e1100 */
[----:B------:R-:W-:-:S03]  /*0f70*/  IMAD.X R7, RZ, RZ, UR9, P2 ;  /* 0x00000009ff077e24 */ /* 0x000fc600090e06ff */
[----:B------:R-:W3:Y:S04]  /*0f80*/  LDG.E.U8 R11, desc[UR10][R16.64] ;  /* 0x0000000a100b7981 */ /* 0x000ee8000c1e1100 */
[----:B------:R0:W4:Y:S04]  /*0f90*/  LDG.E.U8 R13, desc[UR10][R18.64] ;  /* 0x0000000a120d7981 */ /* 0x000128000c1e1100 */
[----:B------:R1:W5:Y:S01]  /*0fa0*/  LDG.E.U8 R6, desc[UR10][R6.64] ;  /* 0x0000000a06067981 */ /* 0x000362000c1e1100 */
[----:B------:R-:W-:Y:S02]  /*0fb0*/  LOP3.LUT R20, R12, 0xf, RZ, 0xc0, !PT ;  /* 0x0000000f0c147812 */ /* 0x000fe400078ec0ff */
[----:B------:R-:W-:-:S02]  /*0fc0*/  SHF.R.U32.HI R21, RZ, 0x8, R12 ;  /* 0x00000008ff157819 */ /* 0x000fc4000001160c */
[----:B------:R-:W-:Y:S02]  /*0fd0*/  LOP3.LUT R24, R4, 0xf, RZ, 0xc0, !PT ;  /* 0x0000000f04187812 */ /* 0x000fe400078ec0ff */
[----:B------:R-:W-:Y:S01]  /*0fe0*/  SHF.R.U32.HI R25, RZ, 0x8, R4 ;  /* 0x00000008ff197819 */ /* 0x000fe20000011604 */
[----:B------:R-:W-:Y:S01]  /*0ff0*/  IMAD R20, R21, 0x144, R20 ;  /* 0x0000014415147824 */ /* 0x000fe200078e0214 */
[----:B0-----:R-:W-:Y:S02]  /*1000*/  SHF.R.U32.HI R18, RZ, 0x4, R4 ;  /* 0x00000004ff127819 */ /* 0x001fe40000011604 */
[----:B-1----:R-:W-:Y:S01]  /*1010*/  SHF.R.U32.HI R7, RZ, 0x4, R12 ;  /* 0x00000004ff077819 */ /* 0x002fe2000001160c */
[----:B------:R-:W-:Y:S01]  /*1020*/  IMAD R14, R25, 0x144, R24 ;  /* 0x00000144190e7824 */ /* 0x000fe200078e0218 */
[----:B------:R-:W-:Y:S01]  /*1030*/  LOP3.LUT R22, R8, 0xf, RZ, 0xc0, !PT ;  /* 0x0000000f08167812 */ /* 0x000fe200078ec0ff */
[----:B------:R-:W-:Y:S01]  /*1040*/  IMAD R12, R5, 0x4, R12 ;  /* 0x00000004050c7824 */ /* 0x000fe200078e020c */
[----:B------:R-:W-:-:S02]  /*1050*/  SHF.R.U32.HI R23, RZ, 0x8, R8 ;  /* 0x00000008ff177819 */ /* 0x000fc40000011608 */
[--C-:B------:R-:W-:Y:S01]  /*1060*/  SHF.R.U32.HI R15, RZ, 0x4, R8.reuse ;  /* 0x00000004ff0f7819 */ /* 0x100fe20000011608 */
[----:B------:R-:W-:Y:S01]  /*1070*/  IMAD R8, R5, 0x4, R8 ;  /* 0x0000000405087824 */ /* 0x000fe200078e0208 */
[----:B------:R-:W-:Y:S01]  /*1080*/  LOP3.LUT R16, R10, 0xf, RZ, 0xc0, !PT ;  /* 0x0000000f0a107812 */ /* 0x000fe200078ec0ff */
[----:B------:R-:W-:Y:S01]  /*1090*/  IMAD R22, R23, 0x144, R22 ;  /* 0x0000014417167824 */ /* 0x000fe200078e0216 */
[--C-:B------:R-:W-:Y:S02]  /*10a0*/  SHF.R.U32.HI R19, RZ, 0x8, R10.reuse ;  /* 0x00000008ff137819 */ /* 0x100fe4000001160a */
[--C-:B------:R-:W-:Y:S01]  /*10b0*/  SHF.R.U32.HI R17, RZ, 0x4, R10.reuse ;  /* 0x00000004ff117819 */ /* 0x100fe2000001160a */
[----:B------:R-:W-:Y:S01]  /*10c0*/  IMAD R10, R5, 0x4, R10 ;  /* 0x00000004050a7824 */ /* 0x000fe200078e020a */
[----:B------:R-:W-:Y:S01]  /*10d0*/  LOP3.LUT R21, R18, 0xf, RZ, 0xc0, !PT ;  /* 0x0000000f12157812 */ /* 0x000fe200078ec0ff */
[----:B------:R-:W-:Y:S01]  /*10e0*/  IMAD R16, R19, 0x144, R16 ;  /* 0x0000014413107824 */ /* 0x000fe200078e0210 */
[----:B------:R-:W-:-:S02]  /*10f0*/  LOP3.LUT R7, R7, 0xf, RZ, 0xc0, !PT ;  /* 0x0000000f07077812 */ /* 0x000fc400078ec0ff */
[----:B------:R-:W-:Y:S01]  /*1100*/  LOP3.LUT R15, R15, 0xf, RZ, 0xc0, !PT ;  /* 0x0000000f0f0f7812 */ /* 0x000fe200078ec0ff */
[----:B------:R-:W-:Y:S01]  /*1110*/  IMAD R14, R21, 0x12, R14 ;  /* 0x00000012150e7824 */ /* 0x000fe200078e020e */
[----:B------:R-:W-:Y:S01]  /*1120*/  LOP3.LUT R17, R17, 0xf, RZ, 0xc0, !PT ;  /* 0x0000000f11117812 */ /* 0x000fe200078ec0ff */
[----:B------:R-:W-:Y:S01]  /*1130*/  IMAD R20, R7, 0x12, R20 ;  /* 0x0000001207147824 */ /* 0x000fe200078e0214 */
[--C-:B------:R-:W-:Y:S01]  /*1140*/  IADD3 R4, PT, PT, R4, UR6, R5.reuse ;  /* 0x0000000604047c10 */ /* 0x100fe2000fffe005 */
[----:B------:R-:W-:Y:S02]  /*1150*/  IMAD R22, R15, 0x12, R22 ;  /* 0x000000120f167824 */ /* 0x000fe400078e0216 */
[----:B------:R-:W-:Y:S01]  /*1160*/  IMAD R17, R17, 0x12, R16 ;  /* 0x0000001211117824 */ /* 0x000fe200078e0210 */
[----:B------:R-:W-:-:S04]  /*1170*/  IADD3 R4, PT, PT, R4, UR6, R5 ;  /* 0x0000000604047c10 */ /* 0x000fc8000fffe005 */
[----:B------:R-:W-:Y:S01]  /*1180*/  ISETP.GE.U32.AND P0, PT, R4, 0x2000, PT ;  /* 0x000020000400780c */ /* 0x000fe20003f06070 */
[----:B--2---:R0:W-:Y:S04]  /*1190*/  STS.U8 [R14+UR14+0x13], R9 ;  /* 0x000013090e007988 */ /* 0x0041e8000800000e */
[----:B---3--:R0:W-:Y:S04]  /*11a0*/  STS.U8 [R20+UR14+0x13], R11 ;  /* 0x0000130b14007988 */ /* 0x0081e8000800000e */
[----:B----4-:R0:W-:Y:S04]  /*11b0*/  STS.U8 [R22+UR14+0x13], R13 ;  /* 0x0000130d16007988 */ /* 0x0101e8000800000e */
[----:B-----5:R0:W-:Y:S01]  /*11c0*/  STS.U8 [R17+UR14+0x13], R6 ;  /* 0x0000130611007988 */ /* 0x0201e2000800000e */
[----:B------:R-:W-:Y:S05]  /*11d0*/  @!P0 BRA `(.L_x_53) ;  /* 0xfffffffc00448947 */ /* 0x000fea000383ffff */
[----:B------:R-:W-:Y:S05]  /*11e0*/  BSYNC.RECONVERGENT B0 ;  /* 0x0000000000007941 */ /* 0x000fea0003800200 */
.L_x_52:
[----:B------:R-:W1:Y:S08]  /*11f0*/  S2UR UR7, SR_CgaCtaId ;  /* 0x00000000000779c3 */ /* 0x000e700000008800 */
[----:B------:R-:W-:Y:S01]  /*1200*/  BAR.SYNC.DEFER_BLOCKING 0x0 ;  /* 0x0000000000007b1d */ /* 0x000fe20000010000 */
[----:B------:R-:W-:-:S05]  /*1210*/  IMAD.MOV.U32 R4, RZ, RZ, R0 ;  /* 0x000000ffff047224 */ /* 0x000fca00078e0000 */
[----:B------:R-:W-:Y:S01]  /*1220*/  UMOV UR4, 0x400 ;  /* 0x0000040000047882 */ /* 0x000fe20000000000 */
[----:B------:R-:W-:Y:S01]  /*1230*/  BSSY.RECONVERGENT B0, `(.L_x_54) ;  /* 0x0000034000007945 */ /* 0x000fe20003800200 */
[----:B------:R-:W-:Y:S02]  /*1240*/  UIADD3 UR5, UPT, UPT, UR4, 0x2880, URZ ;  /* 0x0000288004057890 */ /* 0x000fe4000fffe0ff */
[----:B------:R-:W-:Y:S02]  /*1250*/  UIADD3 UR4, UPT, UPT, UR4, 0x29a0, URZ ;  /* 0x000029a004047890 */ /* 0x000fe4000fffe0ff */
[----:B-1----:R-:W-:Y:S02]  /*1260*/  ULEA UR5, UR7, UR5, 0x18 ;  /* 0x0000000507057291 */ /* 0x002fe4000f8ec0ff */
[----:B------:R-:W-:-:S12]  /*1270*/  ULEA UR7, UR7, UR4, 0x18 ;  /* 0x0000000407077291 */ /* 0x000fd8000f8ec0ff */
.L_x_55:
[--C-:B------:R-:W-:Y:S01]  /*1280*/  SHF.R.U32.HI R7, RZ, 0x4, R4.reuse ;  /* 0x00000004ff077819 */ /* 0x100fe20000011604 */
[----:B01----:R-:W-:Y:S01]  /*1290*/  IMAD.U32 R9, RZ, RZ, UR5 ;  /* 0x00000005ff097e24 */ /* 0x003fe2000f8e00ff */
[----:B------:R-:W-:Y:S02]  /*12a0*/  LOP3.LUT R6, R4, 0xf, RZ, 0xc0, !PT ;  /* 0x0000000f04067812 */ /* 0x000fe400078ec0ff */
[----:B------:R-:W-:Y:S02]  /*12b0*/  LOP3.LUT R7, R7, 0xf, RZ, 0xc0, !PT ;  /* 0x0000000f07077812 */ /* 0x000fe400078ec0ff */
[----:B------:R-:W-:-:S03]  /*12c0*/  SHF.R.U32.HI R8, RZ, 0x8, R4 ;  /* 0x00000008ff087819 */ /* 0x000fc60000011604 */
[----:B------:R-:W-:Y:S02]  /*12d0*/  IMAD R7, R7, 0x12, R6 ;  /* 0x0000001207077824 */ /* 0x000fe400078e0206 */
[C---:B------:R-:W-:Y:S02]  /*12e0*/  IMAD R18, R8.reuse, 0x9, R9 ;  /* 0x0000000908127824 */ /* 0x040fe400078e0209 */
[----:B------:R-:W-:-:S03]  /*12f0*/  IMAD R17, R8, 0x144, R7 ;  /* 0x0000014408117824 */ /* 0x000fc600078e0207 */
[----:B------:R-:W-:Y:S04]  /*1300*/  LDS.U8 R6, [R18+0x5] ;  /* 0x0000050012067984 */ /* 0x000fe80000000000 */
[----:B------:R-:W0:Y:S04]  /*1310*/  LDS.U8 R11, [R18+0x4] ;  /* 0x00000400120b7984 */ /* 0x000e280000000000 */
[----:B------:R-:W-:Y:S04]  /*1320*/  LDS.U8 R19, [R18+0x3] ;  /* 0x0000030012137984 */ /* 0x000fe80000000000 */
[----:B------:R-:W1:Y:S04]  /*1330*/  LDS.U8 R20, [R18+0x2] ;  /* 0x0000020012147984 */ /* 0x000e680000000000 */
[----:B------:R-:W-:Y:S04]  /*1340*/  LDS.U8 R16, [R17+UR14+0x12] ;  /* 0x0000120e11107984 */ /* 0x000fe80008000000 */
[----:B------:R-:W2:Y:S04]  /*1350*/  LDS.U8 R23, [R17+UR14+0x2] ;  /* 0x0000020e11177984 */ /* 0x000ea80008000000 */
[----:B------:R-:W-:Y:S04]  /*1360*/  LDS.U8 R24, [R17+UR14+0x1] ;  /* 0x0000010e11187984 */ /* 0x000fe80008000000 */
[----:B------:R-:W3:Y:S04]  /*1370*/  LDS.U8 R25, [R17+UR14] ;  /* 0x0000000e11197984 */ /* 0x000ee80008000000 */
[----:B------:R-:W-:Y:S04]  /*1380*/  LDS.U8 R21, [R18+0x1] ;  /* 0x0000010012157984 */ /* 0x000fe80000000000 */
[----:B------:R-:W4:Y:S04]  /*1390*/  LDS.U8 R22, [R18] ;  /* 0x0000000012167984 */ /* 0x000f280000000000 */
[----:B------:R-:W-:Y:S04]  /*13a0*/  LDS.U8 R10, [R18+0x7] ;  /* 0x00000700120a7984 */ /* 0x000fe80000000000 */
[----:B------:R-:W5:Y:S01]  /*13b0*/  LDS.U8 R13, [R18+0x6] ;  /* 0x00000600120d7984 */ /* 0x000f620000000000 */
[----:B0-----:R-:W-:Y:S01]  /*13c0*/  PRMT R11, R11, 0x3340, R6 ;  /* 0x000033400b0b7816 */ /* 0x001fe20000000006 */
[----:B------:R-:W-:-:S02]  /*13d0*/  IMAD.SHL.U32 R6, R4, 0x4, RZ ;  /* 0x0000000404067824 */ /* 0x000fc400078e00ff */
[----:B------:R-:W-:Y:S01]  /*13e0*/  LDS.U8 R9, [R17+UR14+0x25] ;  /* 0x0000250e11097984 */ /* 0x000fe20008000000 */
[----:B------:R-:W-:Y:S02]  /*13f0*/  VIADD R4, R4, UR6 ;  /* 0x0000000604047c36 */ /* 0x000fe40008000000 */
[----:B------:R-:W-:Y:S01]  /*1400*/  LOP3.LUT R6, R6, 0x3fc, RZ, 0xc0, !PT ;  /* 0x000003fc06067812 */ /* 0x000fe200078ec0ff */
[----:B------:R-:W0:Y:S01]  /*1410*/  LDS.U8 R14, [R17+UR14+0x24] ;  /* 0x0000240e110e7984 */ /* 0x000e220008000000 */
[----:B-1----:R-:W-:Y:S02]  /*1420*/  PRMT R19, R20, 0x3340, R19 ;  /* 0x0000334014137816 */ /* 0x002fe40000000013 */
[----:B------:R-:W-:Y:S01]  /*1430*/  ISETP.GE.U32.AND P0, PT, R4, 0x2000, PT ;  /* 0x000020000400780c */ /* 0x000fe20003f06070 */
[----:B------:R-:W-:Y:S04]  /*1440*/  LDS.U8 R7, [R17+UR14+0x14] ;  /* 0x0000140e11077984 */ /* 0x000fe80008000000 */
[----:B------:R-:W1:Y:S01]  /*1450*/  LDS.U8 R12, [R17+UR14+0x13] ;  /* 0x0000130e110c7984 */ /* 0x000e620008000000 */
[----:B--2---:R-:W-:-:S03]  /*1460*/  PRMT R16, R23, 0x3340, R16 ;  /* 0x0000334017107816 */ /* 0x004fc60000000010 */
[----:B------:R-:W-:Y:S04]  /*1470*/  LDS.S8 R8, [R18+0x8] ;  /* 0x0000080012087984 */ /* 0x000fe80000000200 */
[----:B------:R-:W2:Y:S01]  /*1480*/  LDS.S8 R15, [R17+UR14+0x26] ;  /* 0x0000260e110f7984 */ /* 0x000ea20008000200 */
[----:B---3--:R-:W-:-:S04]  /*1490*/  PRMT R25, R25, 0x3340, R24 ;  /* 0x0000334019197816 */ /* 0x008fc80000000018 */
[----:B------:R-:W-:Y:S02]  /*14a0*/  PRMT R16, R25, 0x5410, R16 ;  /* 0x0000541019107816 */ /* 0x000fe40000000010 */
[----:B----4-:R-:W-:-:S04]  /*14b0*/  PRMT R22, R22, 0x3340, R21 ;  /* 0x0000334016167816 */ /* 0x010fc80000000015 */
[----:B------:R-:W-:Y:S02]  /*14c0*/  PRMT R19, R22, 0x5410, R19 ;  /* 0x0000541016137816 */ /* 0x000fe40000000013 */
[----:B-----5:R-:W-:-:S04]  /*14d0*/  PRMT R10, R13, 0x3340, R10 ;  /* 0x000033400d0a7816 */ /* 0x020fc8000000000a */
[----:B------:R-:W-:Y:S02]  /*14e0*/  PRMT R10, R11, 0x5410, R10 ;  /* 0x000054100b0a7816 */ /* 0x000fe4000000000a */
[----:B0-----:R-:W-:Y:S02]  /*14f0*/  PRMT R9, R14, 0x3340, R9 ;  /* 0x000033400e097816 */ /* 0x001fe40000000009 */
[----:B-1----:R-:W-:-:S04]  /*1500*/  PRMT R12, R12, 0x3340, R7 ;  /* 0x000033400c0c7816 */ /* 0x002fc80000000007 */
[----:B------:R-:W-:Y:S01]  /*1510*/  PRMT R9, R12, 0x5410, R9 ;  /* 0x000054100c097816 */ /* 0x000fe20000000009 */
[----:B--2---:R-:W-:-:S04]  /*1520*/  IMAD R15, R15, R8, RZ ;  /* 0x000000080f0f7224 */ /* 0x004fc800078e02ff */
[----:B------:R-:W-:-:S04]  /*1530*/  IDP.4A.S8.S8 R15, R19, R16, R15 ;  /* 0x00000010130f7226 */ /* 0x000fc8000000060f */
[----:B------:R-:W-:-:S05]  /*1540*/  IDP.4A.S8.S8 R9, R10, R9, R15 ;  /* 0x000000090a097226 */ /* 0x000fca000000060f */
[----:B------:R1:W-:Y:S01]  /*1550*/  ATOMS.ADD RZ, [R6+UR7], R9 ;  /* 0x0000000906ff798c */ /* 0x0003e20008000007 */
[----:B------:R-:W-:Y:S05]  /*1560*/  @!P0 BRA `(.L_x_55) ;  /* 0xfffffffc00448947 */ /* 0x000fea000383ffff */
[----:B------:R-:W-:Y:S05]  /*1570*/  BSYNC.RECONVERGENT B0 ;  /* 0x0000000000007941 */ /* 0x000fea0003800200 */
.L_x_54:
[----:B------:R-:W-:Y:S01]  /*1580*/  BAR.SYNC.DEFER_BLOCKING 0x0 ;  /* 0x0000000000007b1d */ /* 0x000fe20000010000 */
[----:B------:R-:W-:-:S13]  /*1590*/  ISETP.GT.U32.AND P0, PT, R0, 0xff, PT ;  /* 0x000000ff0000780c */ /* 0x000fda0003f04070 */
[----:B------:R-:W-:Y:S05]  /*15a0*/  @P0 EXIT ;  /* 0x000000000000094d */ /* 0x000fea0003800000 */
[----:B------:R-:W0:Y:S01]  /*15b0*/  I2F.U32.RP R8, UR6 ;  /* 0x0000000600087d06 */ /* 0x000e220008209000 */
[C---:B------:R-:W-:Y:S01]  /*15c0*/  ISETP.GE.U32.AND P0, PT, R2.reuse, 0x100, PT ;  /* 0x000001000200780c */ /* 0x040fe20003f06070 */
[----:B------:R-:W2:Y:S01]  /*15d0*/  LDCU.64 UR4, c[0x0][0x390] ;  /* 0x00007200ff0477ac */ /* 0x000ea20008000a00 */
[----:B-1----:R-:W-:Y:S01]  /*15e0*/  VIMNMX.U32 R9, PT, PT, R2, 0x100, !PT ;  /* 0x0000010002097848 */ /* 0x002fe20007fe0000 */
[----:B------:R-:W-:Y:S01]  /*15f0*/  BSSY.RECONVERGENT B0, `(.L_x_56) ;  /* 0x000002e000007945 */ /* 0x000fe20003800200 */
[----:B------:R-:W-:Y:S02]  /*1600*/  SEL R4, RZ, 0x1, P0 ;  /* 0x00000001ff047807 */ /* 0x000fe40000000000 */
[----:B------:R-:W-:Y:S02]  /*1610*/  ISETP.NE.U32.AND P2, PT, RZ, UR6, PT ;  /* 0x00000006ff007c0c */ /* 0x000fe4000bf45070 */
[----:B------:R-:W-:Y:S01]  /*1620*/  IADD3 R9, PT, PT, R9, -R2, -R4 ;  /* 0x8000000209097210 */ /* 0x000fe20007ffe804 */
[----:B0-----:R-:W0:Y:S02]  /*1630*/  MUFU.RCP R8, R8 ;  /* 0x0000000800087308 */ /* 0x001e240000001000 */
[----:B0-----:R-:W-:-:S06]  /*1640*/  VIADD R6, R8, 0xffffffe ;  /* 0x0ffffffe08067836 */ /* 0x001fcc0000000000 */
        /* <DEDUP_REMOVED lines=18> */
[----:B--2---:R-:W-:Y:S05]  /*1770*/  @!P0 BRA `(.L_x_57) ;  /* 0x0000000000548947 */ /* 0x004fea0003800000 */
[----:B------:R-:W-:Y:S02]  /*1780*/  VIADD R4, R4, 0x1 ;  /* 0x0000000104047836 */ /* 0x000fe40000000000 */
[----:B------:R-:W-:-:S03]  /*1790*/  IMAD R2, R3, 0x100, R0 ;  /* 0x0000010003027824 */ /* 0x000fc600078e0200 */
[----:B------:R-:W-:Y:S02]  /*17a0*/  LOP3.LUT R7, R4, 0x3, RZ, 0xc0, !PT ;  /* 0x0000000304077812 */ /* 0x000fe400078ec0ff */
[----:B------:R-:W-:-:S03]  /*17b0*/  LEA R4, R0, UR7, 0x2 ;  /* 0x0000000700047c11 */ /* 0x000fc6000f8e10ff */
[----:B------:R-:W-:Y:S02]  /*17c0*/  IMAD R0, R7, UR6, R0 ;  /* 0x0000000607007c24 */ /* 0x000fe4000f8e0200 */
[----:B------:R-:W-:-:S07]  /*17d0*/  IMAD.MOV R8, RZ, RZ, -R7 ;  /* 0x000000ffff087224 */ /* 0x000fce00078e0a07 */
.L_x_58:
[----:B0-----:R0:W1:Y:S01]  /*17e0*/  LDS R6, [R4] ;  /* 0x0000000004067984 */ /* 0x0010620000000800 */
[----:B------:R-:W-:Y:S02]  /*17f0*/  VIADD R8, R8, 0x1 ;  /* 0x0000000108087836 */ /* 0x000fe40000000000 */
[----:B0-----:R-:W-:Y:S02]  /*1800*/  IMAD R4, R5, 0x4, R4 ;  /* 0x0000000405047824 */ /* 0x001fe400078e0204 */
[----:B-1----:R-:W-:-:S05]  /*1810*/  VIADD R6, R6, 0x10 ;  /* 0x0000001006067836 */ /* 0x002fca0000000000 */
[----:B------:R-:W-:Y:S02]  /*1820*/  SHF.R.S32.HI R7, RZ, 0x5, R6 ;  /* 0x00000005ff077819 */ /* 0x000fe40000011406 */
[C---:B------:R-:W-:Y:S02]  /*1830*/  IADD3 R6, P1, PT, R2.reuse, UR4, RZ ;  /* 0x0000000402067c10 */ /* 0x040fe4000ff3e0ff */
[C---:B------:R-:W-:Y:S02]  /*1840*/  VIMNMX R9, PT, PT, R7.reuse, 0x7f, PT ;  /* 0x0000007f07097848 */ /* 0x040fe40003fe0100 */
[----:B------:R-:W-:Y:S02]  /*1850*/  ISETP.GE.AND P0, PT, R7, -0x7f, PT ;  /* 0xffffff810700780c */ /* 0x000fe40003f06270 */
[----:B------:R-:W-:Y:S02]  /*1860*/  LOP3.LUT R9, R9, 0x80, RZ, 0x3c, !PT ;  /* 0x0000008009097812 */ /* 0x000fe400078e3cff */
[C---:B------:R-:W-:Y:S01]  /*1870*/  LEA.HI.X.SX32 R7, R2.reuse, UR5, 0x1, P1 ;  /* 0x0000000502077c11 */ /* 0x040fe200088f0eff */
[----:B------:R-:W-:Y:S01]  /*1880*/  VIADD R2, R2, UR6 ;  /* 0x0000000602027c36 */ /* 0x000fe20008000000 */
[----:B------:R-:W-:-:S02]  /*1890*/  SEL R9, R9, RZ, P0 ;  /* 0x000000ff09097207 */ /* 0x000fc40000000000 */
[----:B------:R-:W-:-:S03]  /*18a0*/  ISETP.NE.AND P0, PT, R8, RZ, PT ;  /* 0x000000ff0800720c */ /* 0x000fc60003f05270 */
[----:B------:R0:W-:Y:S10]  /*18b0*/  STG.E.U8 desc[UR10][R6.64], R9 ;  /* 0x0000000906007986 */ /* 0x0001f4000c10110a */
[----:B------:R-:W-:Y:S05]  /*18c0*/  @P0 BRA `(.L_x_58) ;  /* 0xfffffffc00c40947 */ /* 0x000fea000383ffff */
.L_x_57:
[----:B------:R-:W-:Y:S05]  /*18d0*/  BSYNC.RECONVERGENT B0 ;  /* 0x0000000000007941 */ /* 0x000fea0003800200 */
.L_x_56:
[----:B------:R-:W-:Y:S05]  /*18e0*/  @!P2 EXIT ;  /* 0x000000000000a94d */ /* 0x000fea0003800000 */
[----:B------:R-:W1:Y:S01]  /*18f0*/  LDCU.64 UR14, c[0x0][0x390] ;  /* 0x00007200ff0e77ac */ /* 0x000e620008000a00 */
[----:B------:R-:W-:Y:S01]  /*1900*/  IMAD R4, R3, 0x100, R0 ;  /* 0x0000010003047824 */ /* 0x000fe200078e0200 */
[----:B------:R-:W-:Y:S01]  /*1910*/  LEA R10, R0, UR7, 0x2 ;  /* 0x00000007000a7c11 */ /* 0x000fe2000f8e10ff */
[----:B------:R-:W2:Y:S01]  /*1920*/  LDCU.64 UR4, c[0x0][0x390] ;  /* 0x00007200ff0477ac */ /* 0x000ea20008000a00 */
[----:B-1----:R-:W-:Y:S02]  /*1930*/  UIADD3 UR12, UP0, UPT, UR6, UR14, URZ ;  /* 0x0000000e060c7290 */ /* 0x002fe4000ff1e0ff */
[----:B--2---:R-:W-:Y:S02]  /*1940*/  UIMAD.WIDE.U32 UR8, UR6, 0x2, UR4 ;  /* 0x00000002060878a5 */ /* 0x004fe4000f8e0004 */
[----:B------:R-:W-:Y:S02]  /*1950*/  UIMAD.WIDE.U32 UR4, UR6, 0x3, UR4 ;  /* 0x00000003060478a5 */ /* 0x000fe4000f8e0004 */
[----:B------:R-:W-:-:S12]  /*1960*/  UIADD3.X UR6, UPT, UPT, URZ, UR15, URZ, UP0, !UPT ;  /* 0x0000000fff067290 */ /* 0x000fd800087fe4ff */
.L_x_59:
[----:B-1----:R1:W2:Y:S01]  /*1970*/  LDS R2, [R10] ;  /* 0x000000000a027984 */ /* 0x0022a20000000800 */
[C---:B0-----:R-:W-:Y:S01]  /*1980*/  IMAD R6, R5.reuse, 0x4, R10 ;  /* 0x0000000405067824 */ /* 0x041fe200078e020a */
[----:B------:R-:W-:Y:S01]  /*1990*/  SHF.R.S32.HI R9, RZ, 0x1f, R4 ;  /* 0x0000001fff097819 */ /* 0x000fe20000011404 */
[C-C-:B------:R-:W-:Y:S01]  /*19a0*/  IMAD R8, R5.reuse, 0x8, R10.reuse ;  /* 0x0000000805087824 */ /* 0x140fe200078e020a */
[C---:B------:R-:W-:Y:S01]  /*19b0*/  IADD3 R12, P1, PT, R4.reuse, UR14, RZ ;  /* 0x0000000e040c7c10 */ /* 0x040fe2000ff3e0ff */
[C---:B------:R-:W-:Y:S01]  /*19c0*/  IMAD R15, R5.reuse, 0xc, R10 ;  /* 0x0000000c050f7824 */ /* 0x040fe200078e020a */
[----:B------:R-:W0:Y:S01]  /*19d0*/  LDS R7, [R6] ;  /* 0x0000000006077984 */ /* 0x000e220000000800 */
[----:B------:R-:W-:Y:S01]  /*19e0*/  IMAD R0, R5, 0x4, R0 ;  /* 0x0000000405007824 */ /* 0x000fe200078e0200 */
[----:B------:R-:W-:Y:S01]  /*19f0*/  IADD3.X R13, PT, PT, R9, UR15, RZ, P1, !PT ;  /* 0x0000000f090d7c10 */ /* 0x000fe20008ffe4ff */
[----:B-1----:R-:W-:Y:S01]  /*1a00*/  IMAD R10, R5, 0x10, R10 ;  /* 0x00000010050a7824 */ /* 0x002fe200078e020a */
[----:B------:R1:W3:Y:S04]  /*1a10*/  LDS R14, [R8] ;  /* 0x00000000080e7984 */ /* 0x0002e80000000800 */
[----:B------:R-:W4:Y:S01]  /*1a20*/  LDS R15, [R15] ;  /* 0x000000000f0f7984 */ /* 0x000f220000000800 */
[----:B-1----:R-:W-:Y:S01]  /*1a30*/  IADD3 R8, P1, PT, R4, UR4, RZ ;  /* 0x0000000404087c10 */ /* 0x002fe2000ff3e0ff */
[----:B--2---:R-:W-:-:S05]  /*1a40*/  VIADD R2, R2, 0x10 ;  /* 0x0000001002027836 */ /* 0x004fca0000000000 */
[----:B------:R-:W-:Y:S01]  /*1a50*/  SHF.R.S32.HI R2, RZ, 0x5, R2 ;  /* 0x00000005ff027819 */ /* 0x000fe20000011402 */
[----:B0-----:R-:W-:-:S03]  /*1a60*/  VIADD R7, R7, 0x10 ;  /* 0x0000001007077836 */ /* 0x001fc60000000000 */
[----:B------:R-:W-:Y:S01]  /*1a70*/  VIMNMX R3, PT, PT, R2, 0x7f, PT ;  /* 0x0000007f02037848 */ /* 0x000fe20003fe0100 */
[----:B---3--:R-:W-:Y:S01]  /*1a80*/  VIADD R14, R14, 0x10 ;  /* 0x000000100e0e7836 */ /* 0x008fe20000000000 */
[----:B------:R-:W-:Y:S02]  /*1a90*/  ISETP.GE.AND P0, PT, R2, -0x7f, PT ;  /* 0xffffff810200780c */ /* 0x000fe40003f06270 */
[----:B------:R-:W-:Y:S01]  /*1aa0*/  LOP3.LUT R3, R3, 0x80, RZ, 0x3c, !PT ;  /* 0x0000008003037812 */ /* 0x000fe200078e3cff */
[----:B----4-:R-:W-:Y:S01]  /*1ab0*/  VIADD R15, R15, 0x10 ;  /* 0x000000100f0f7836 */ /* 0x010fe20000000000 */
[----:B------:R-:W-:Y:S02]  /*1ac0*/  IADD3 R2, P2, PT, R4, UR12, RZ ;  /* 0x0000000c04027c10 */ /* 0x000fe4000ff5e0ff */
[----:B------:R-:W-:Y:S02]  /*1ad0*/  SHF.R.S32.HI R7, RZ, 0x5, R7 ;  /* 0x00000005ff077819 */ /* 0x000fe40000011407 */
[----:B------:R-:W-:-:S02]  /*1ae0*/  SHF.R.S32.HI R14, RZ, 0x5, R14 ;  /* 0x00000005ff0e7819 */ /* 0x000fc4000001140e */
[----:B------:R-:W-:Y:S02]  /*1af0*/  SEL R11, R3, RZ, P0 ;  /* 0x000000ff030b7207 */ /* 0x000fe40000000000 */
[----:B------:R-:W-:Y:S02]  /*1b00*/  SHF.R.S32.HI R15, RZ, 0x5, R15 ;  /* 0x00000005ff0f7819 */ /* 0x000fe4000001140f */
[----:B------:R-:W-:Y:S01]  /*1b10*/  IADD3.X R3, PT, PT, R9, UR6, RZ, P2, !PT ;  /* 0x0000000609037c10 */ /* 0x000fe200097fe4ff */
[----:B------:R0:W-:Y:S01]  /*1b20*/  STG.E.U8 desc[UR10][R12.64], R11 ;  /* 0x0000000b0c007986 */ /* 0x0001e2000c10110a */
[C---:B------:R-:W-:Y:S02]  /*1b30*/  ISETP.GE.AND P2, PT, R7.reuse, -0x7f, PT ;  /* 0xffffff810700780c */ /* 0x040fe40003f46270 */
[----:B------:R-:W-:Y:S02]  /*1b40*/  VIMNMX R7, PT, PT, R7, 0x7f, PT ;  /* 0x0000007f07077848 */ /* 0x000fe40003fe0100 */
[----:B------:R-:W-:-:S02]  /*1b50*/  ISETP.GE.AND P3, PT, R14, -0x7f, PT ;  /* 0xffffff810e00780c */ /* 0x000fc40003f66270 */
[----:B------:R-:W-:Y:S02]  /*1b60*/  VIMNMX R14, PT, PT, R14, 0x7f, PT ;  /* 0x0000007f0e0e7848 */ /* 0x000fe40003fe0100 */
[C---:B------:R-:W-:Y:S02]  /*1b70*/  ISETP.GE.AND P4, PT, R15.reuse, -0x7f, PT ;  /* 0xffffff810f00780c */ /* 0x040fe40003f86270 */
[----:B------:R-:W-:Y:S02]  /*1b80*/  VIMNMX R15, PT, PT, R15, 0x7f, PT ;  /* 0x0000007f0f0f7848 */ /* 0x000fe40003fe0100 */
[----:B0-----:R-:W-:Y:S02]  /*1b90*/  LOP3.LUT R11, R7, 0x80, RZ, 0x3c, !PT ;  /* 0x00000080070b7812 */ /* 0x001fe400078e3cff */
[----:B------:R-:W-:Y:S01]  /*1ba0*/  IADD3 R6, P0, PT, R4, UR8, RZ ;  /* 0x0000000804067c10 */ /* 0x000fe2000ff1e0ff */
[----:B------:R-:W-:Y:S01]  /*1bb0*/  IMAD R4, R5, 0x4, R4 ;  /* 0x0000000405047824 */ /* 0x000fe200078e0204 */
[----:B------:R-:W-:-:S02]  /*1bc0*/  LOP3.LUT R14, R14, 0x80, RZ, 0x3c, !PT ;  /* 0x000000800e0e7812 */ /* 0x000fc400078e3cff */
[----:B------:R-:W-:Y:S02]  /*1bd0*/  LOP3.LUT R15, R15, 0x80, RZ, 0x3c, !PT ;  /* 0x000000800f0f7812 */ /* 0x000fe400078e3cff */
[----:B------:R-:W-:Y:S02]  /*1be0*/  SEL R11, R11, RZ, P2 ;  /* 0x000000ff0b0b7207 */ /* 0x000fe40001000000 */
[C---:B------:R-:W-:Y:S02]  /*1bf0*/  IADD3.X R7, PT, PT, R9.reuse, UR9, RZ, P0, !PT ;  /* 0x0000000909077c10 */ /* 0x040fe400087fe4ff */
[----:B------:R-:W-:Y:S01]  /*1c00*/  SEL R13, R14, RZ, P3 ;  /* 0x000000ff0e0d7207 */ /* 0x000fe20001800000 */
[----:B------:R1:W-:Y:S01]  /*1c10*/  STG.E.U8 desc[UR10][R2.64], R11 ;  /* 0x0000000b02007986 */ /* 0x0003e2000c10110a */
[----:B------:R-:W-:Y:S02]  /*1c20*/  IADD3.X R9, PT, PT, R9, UR5, RZ, P1, !PT ;  /* 0x0000000509097c10 */ /* 0x000fe40008ffe4ff */
[----:B------:R-:W-:Y:S01]  /*1c30*/  SEL R15, R15, RZ, P4 ;  /* 0x000000ff0f0f7207 */ /* 0x000fe20002000000 */
[----:B------:R1:W-:Y:S01]  /*1c40*/  STG.E.U8 desc[UR10][R6.64], R13 ;  /* 0x0000000d06007986 */ /* 0x0003e2000c10110a */
[----:B------:R-:W-:-:S03]  /*1c50*/  ISETP.GE.U32.AND P0, PT, R0, 0x100, PT ;  /* 0x000001000000780c */ /* 0x000fc60003f06070 */
[----:B------:R1:W-:Y:S10]  /*1c60*/  STG.E.U8 desc[UR10][R8.64], R15 ;  /* 0x0000000f08007986 */ /* 0x0003f4000c10110a */
[----:B------:R-:W-:Y:S05]  /*1c70*/  @!P0 BRA `(.L_x_59) ;  /* 0xfffffffc003c8947 */ /* 0x000fea000383ffff */
[----:B------:R-:W-:Y:S05]  /*1c80*/  EXIT ;  /* 0x000000000000794d */ /* 0x000fea0003800000 */
        .weak           $__internal_0_$__cuda_sm20_div_u16
        .type           $__internal_0_$__cuda_sm20_div_u16,@function
        .size           $__internal_0_$__cuda_sm20_div_u16,(.L_x_77 - $__internal_0_$__cuda_sm20_div_u16)
$__internal_0_$__cuda_sm20_div_u16:
[----:B------:R-:W0:Y:S01]  /*1c90*/  I2F.U16 R4, UR4 ;  /* 0x0000000400047d06 */ /* 0x000e220008101000 */
[----:B------:R-:W-:Y:S01]  /*1ca0*/  IMAD.MOV.U32 R6, RZ, RZ, 0x4b800000 ;  /* 0x4b800000ff067424 */ /* 0x000fe200078e00ff */
[C---:B0-----:R-:W-:Y:S02]  /*1cb0*/  FSETP.GEU.AND P1, PT, |R4|.reuse, 1.175494350822287508e-38, PT ;  /* 0x008000000400780b */ /* 0x041fe40003f2e200 */
[----:B------:R-:W-:Y:S02]  /*1cc0*/  FSETP.GT.AND P0, PT, |R4|, 8.50705917302346158658e+37, PT ;  /* 0x7e8000000400780b */ /* 0x000fe40003f04200 */
[----:B------:R-:W-:-:S04]  /*1cd0*/  FSEL R6, R6, 1, !P1 ;  /* 0x3f80000006067808 */ /* 0x000fc80004800000 */
[----:B------:R-:W-:Y:S01]  /*1ce0*/  FSEL R7, R6, 0.25, !P0 ;  /* 0x3e80000006077808 */ /* 0x000fe20004000000 */
[----:B------:R-:W-:Y:S01]  /*1cf0*/  IMAD.MOV.U32 R6, RZ, RZ, R11 ;  /* 0x000000ffff067224 */ /* 0x000fe200078e000b */
[----:B------:R-:W-:-:S03]  /*1d00*/  ISETP.NE.U32.AND P0, PT, RZ, UR4, PT ;  /* 0x00000004ff007c0c */ /* 0x000fc6000bf05070 */
[----:B------:R-:W-:Y:S02]  /*1d10*/  FMUL R8, R4, R7 ;  /* 0x0000000704087220 */ /* 0x000fe40000400000 */
[----:B------:R-:W-:Y:S08]  /*1d20*/  I2F.U16.RZ R4, R9 ;  /* 0x0000000900047306 */ /* 0x000ff0000010d000 */
[----:B------:R-:W0:Y:S02]  /*1d30*/  MUFU.RCP R8, R8 ;  /* 0x0000000800087308 */ /* 0x000e240000001000 */
[----:B0-----:R-:W-:-:S04]  /*1d40*/  FMUL R7, R7, R8 ;  /* 0x0000000807077220 */ /* 0x001fc80000400000 */
[----:B------:R-:W-:-:S04]  /*1d50*/  VIADD R7, R7, 0x2 ;  /* 0x0000000207077836 */ /* 0x000fc80000000000 */
[----:B------:R-:W-:Y:S01]  /*1d60*/  FMUL.RZ R4, R4, R7 ;  /* 0x0000000704047220 */ /* 0x000fe2000040c000 */
[----:B------:R-:W-:-:S05]  /*1d70*/  IMAD.MOV.U32 R7, RZ, RZ, 0x0 ;  /* 0x00000000ff077424 */ /* 0x000fca00078e00ff */
[----:B------:R-:W0:Y:S02]  /*1d80*/  F2I.U32.TRUNC.NTZ R4, R4 ;  /* 0x0000000400047305 */ /* 0x000e24000020f000 */
[----:B0-----:R-:W-:Y:S01]  /*1d90*/  LOP3.LUT R10, R4, 0xffff, RZ, 0xc0, !PT ;  /* 0x0000ffff040a7812 */ /* 0x001fe200078ec0ff */
[----:B------:R-:W-:Y:S01]  /*1da0*/  @!P0 IMAD.MOV.U32 R10, RZ, RZ, -0x1 ;  /* 0xffffffffff0a8424 */ /* 0x000fe200078e00ff */
[----:B------:R-:W-:Y:S06]  /*1db0*/  RET.REL.NODEC R6 `(_Z4convPaS_S_) ;  /* 0xffffffe006907950 */ /* 0x000fec0003c3ffff */
.L_x_60:
        /* <DEDUP_REMOVED lines=12> */
.L_x_77:


//--------------------- .nv.shared._Z7paddingPaS_ --------------------------
	.section	.nv.shared._Z7paddingPaS_,"aw",@nobits
	.sectionflags	@""
.nv.shared._Z7paddingPaS_:
	.zero		1348


//--------------------- .nv.shared.reserved.0     --------------------------
	.section	.nv.shared.reserved.0,"aw",@nobits
	.weak		__nv_reservedSMEM_offset_0_alias
	.size		__nv_reservedSMEM_offset_0_alias, 0, 64
	.other		__nv_reservedSMEM_offset_0_alias,@"STO_CUDA_RESERVED_SHARED STV_DEFAULT"
__nv_reservedSMEM_offset_0_alias:
	.zero		0
	.zero		64


//--------------------- .nv.shared._Z8winogradPaPsS_ --------------------------
	.section	.nv.shared._Z8winogradPaPsS_,"aw",@nobits
	.sectionflags	@""
	.align	4
.nv.shared._Z8winogradPaPsS_:
	.zero		7680


//--------------------- .nv.shared._Z16conv_same_tilingPaS_S_ --------------------------
	.section	.nv.shared._Z16conv_same_tilingPaS_S_,"aw",@nobits
	.sectionflags	@""
	.align	4
.nv.shared._Z16conv_same_tilingPaS_S_:
	.zero		2048


//--------------------- .nv.shared._Z4convPaS_S_  --------------------------
	.section	.nv.shared._Z4convPaS_S_,"aw",@nobits
	.sectionflags	@""
	.align	4
.nv.shared._Z4convPaS_S_:
	.zero		12704


//--------------------- .nv.constant0._Z7paddingPaS_ --------------------------
	.section	.nv.constant0._Z7paddingPaS_,"a",@progbits
	.sectionflags	@""
	.align	4
.nv.constant0._Z7paddingPaS_:
	.zero		912


//--------------------- .nv.constant0._Z8winogradPaPsS_ --------------------------
	.section	.nv.constant0._Z8winogradPaPsS_,"a",@progbits
	.sectionflags	@""
	.align	4
.nv.constant0._Z8winogradPaPsS_:
	.zero		920


//--------------------- .nv.constant0._Z16conv_same_tilingPaS_S_ --------------------------
	.section	.nv.constant0._Z16conv_same_tilingPaS_S_,"a",@progbits
	.sectionflags	@""
	.align	4
.nv.constant0._Z16conv_same_tilingPaS_S_:
	.zero		920


//--------------------- .nv.constant0._Z4convPaS_S_ --------------------------
	.section	.nv.constant0._Z4convPaS_S_,"a",@progbits
	.sectionflags	@""
	.align	4
.nv.constant0._Z4convPaS_S_:
	.zero		920


//--------------------- SYMBOLS --------------------------

	.type		.nv.reservedSmem.offset0,@object
	.size		.nv.reservedSmem.offset0,0x4
	.type		.nv.reservedSmem.cap,@object
	.size		.nv.reservedSmem.cap,0x4
